//
// Generated by NVIDIA NVVM Compiler
//
// Compiler Build ID: CL-36424714
// Cuda compilation tools, release 13.0, V13.0.88
// Based on NVVM 20.0.0
//

.version 9.0
.target sm_100
.address_size 64

	// .globl	_Z13divide_kernelPfS_iiiffii
// _ZZ21prefix_product_kernelPfS_iE10shared_mem has been demoted

.visible .entry _Z13divide_kernelPfS_iiiffii(
	.param .u64 .ptr .align 1 _Z13divide_kernelPfS_iiiffii_param_0,
	.param .u64 .ptr .align 1 _Z13divide_kernelPfS_iiiffii_param_1,
	.param .u32 _Z13divide_kernelPfS_iiiffii_param_2,
	.param .u32 _Z13divide_kernelPfS_iiiffii_param_3,
	.param .u32 _Z13divide_kernelPfS_iiiffii_param_4,
	.param .f32 _Z13divide_kernelPfS_iiiffii_param_5,
	.param .f32 _Z13divide_kernelPfS_iiiffii_param_6,
	.param .u32 _Z13divide_kernelPfS_iiiffii_param_7,
	.param .u32 _Z13divide_kernelPfS_iiiffii_param_8
)
{
	.reg .pred 	%p<44>;
	.reg .b32 	%r<41>;
	.reg .b32 	%f<160>;
	.reg .b64 	%rd<9>;

	ld.param.u64 	%rd1, [_Z13divide_kernelPfS_iiiffii_param_0];
	ld.param.u64 	%rd2, [_Z13divide_kernelPfS_iiiffii_param_1];
	ld.param.u32 	%r7, [_Z13divide_kernelPfS_iiiffii_param_2];
	ld.param.u32 	%r3, [_Z13divide_kernelPfS_iiiffii_param_3];
	ld.param.u32 	%r4, [_Z13divide_kernelPfS_iiiffii_param_4];
	ld.param.f32 	%f21, [_Z13divide_kernelPfS_iiiffii_param_5];
	ld.param.f32 	%f22, [_Z13divide_kernelPfS_iiiffii_param_6];
	ld.param.u32 	%r5, [_Z13divide_kernelPfS_iiiffii_param_7];
	ld.param.u32 	%r6, [_Z13divide_kernelPfS_iiiffii_param_8];
	mov.u32 	%r8, %ctaid.y;
	mov.u32 	%r9, %ntid.y;
	mov.u32 	%r10, %tid.y;
	mad.lo.s32 	%r1, %r8, %r9, %r10;
	mov.u32 	%r11, %ctaid.x;
	mov.u32 	%r12, %ntid.x;
	mov.u32 	%r13, %tid.x;
	mad.lo.s32 	%r2, %r11, %r12, %r13;
	setp.ge.s32 	%p1, %r1, %r7;
	setp.ge.s32 	%p2, %r2, %r4;
	or.pred  	%p3, %p1, %p2;
	mov.f32 	%f158, 0f3F800000;
	@%p3 bra 	$L__BB0_18;
	cvt.rn.f32.s32 	%f1, %r5;
	cvt.rn.f32.u32 	%f2, %r1;
	mul.f32 	%f24, %f2, 0f3F000000;
	cvt.rzi.f32.f32 	%f25, %f24;
	add.f32 	%f26, %f25, %f25;
	sub.f32 	%f27, %f2, %f26;
	abs.f32 	%f3, %f27;
	abs.f32 	%f4, %f1;
	setp.lt.f32 	%p4, %f4, 0f00800000;
	mul.f32 	%f28, %f4, 0f4B800000;
	selp.f32 	%f29, %f28, %f4, %p4;
	selp.f32 	%f30, 0fC1C00000, 0f00000000, %p4;
	mov.b32 	%r14, %f29;
	add.s32 	%r15, %r14, -1060439283;
	and.b32  	%r16, %r15, -8388608;
	sub.s32 	%r17, %r14, %r16;
	mov.b32 	%f31, %r17;
	cvt.rn.f32.s32 	%f32, %r16;
	fma.rn.f32 	%f33, %f32, 0f34000000, %f30;
	add.f32 	%f34, %f31, 0fBF800000;
	add.f32 	%f35, %f31, 0f3F800000;
	rcp.approx.ftz.f32 	%f36, %f35;
	add.f32 	%f37, %f34, %f34;
	mul.f32 	%f38, %f37, %f36;
	mul.f32 	%f39, %f38, %f38;
	sub.f32 	%f40, %f34, %f38;
	add.f32 	%f41, %f40, %f40;
	neg.f32 	%f42, %f38;
	fma.rn.f32 	%f43, %f42, %f34, %f41;
	mul.rn.f32 	%f44, %f36, %f43;
	fma.rn.f32 	%f45, %f39, 0f3A2C32E4, 0f3B52E7DB;
	fma.rn.f32 	%f46, %f45, %f39, 0f3C93BB73;
	fma.rn.f32 	%f47, %f46, %f39, 0f3DF6384F;
	mul.rn.f32 	%f48, %f47, %f39;
	fma.rn.f32 	%f49, %f38, 0f3FB8AA3B, %f33;
	sub.f32 	%f50, %f33, %f49;
	fma.rn.f32 	%f51, %f38, 0f3FB8AA3B, %f50;
	fma.rn.f32 	%f52, %f44, 0f3FB8AA3B, %f51;
	fma.rn.f32 	%f53, %f38, 0f32A55E34, %f52;
	mul.f32 	%f54, %f48, 0f40400000;
	fma.rn.f32 	%f55, %f54, %f44, %f53;
	fma.rn.f32 	%f56, %f48, %f38, %f55;
	add.rn.f32 	%f57, %f49, %f56;
	neg.f32 	%f58, %f49;
	add.rn.f32 	%f59, %f57, %f58;
	neg.f32 	%f60, %f59;
	add.rn.f32 	%f61, %f56, %f60;
	mul.rn.f32 	%f62, %f57, %f2;
	neg.f32 	%f63, %f62;
	fma.rn.f32 	%f64, %f57, %f2, %f63;
	fma.rn.f32 	%f65, %f61, %f2, %f64;
	cvt.rni.f32.f32 	%f66, %f62;
	sub.f32 	%f67, %f62, %f66;
	add.f32 	%f68, %f67, %f65;
	fma.rn.f32 	%f69, %f68, 0f391FCB8E, 0f3AAF85ED;
	fma.rn.f32 	%f70, %f69, %f68, 0f3C1D9856;
	fma.rn.f32 	%f71, %f70, %f68, 0f3D6357BB;
	fma.rn.f32 	%f72, %f71, %f68, 0f3E75FDEC;
	fma.rn.f32 	%f73, %f72, %f68, 0f3F317218;
	fma.rn.f32 	%f74, %f73, %f68, 0f3F800000;
	cvt.rzi.s32.f32 	%r18, %f66;
	setp.gt.f32 	%p5, %f66, 0f00000000;
	selp.b32 	%r19, 0, -2097152000, %p5;
	add.s32 	%r20, %r19, 2130706432;
	mov.b32 	%f75, %r20;
	mul.f32 	%f76, %f74, %f75;
	shl.b32 	%r21, %r18, 23;
	sub.s32 	%r22, %r21, %r19;
	mov.b32 	%f77, %r22;
	mul.f32 	%f78, %f76, %f77;
	abs.f32 	%f79, %f62;
	setp.gt.f32 	%p6, %f79, 0f43180000;
	setp.lt.f32 	%p7, %f62, 0f00000000;
	selp.f32 	%f80, 0f00000000, 0f7F800000, %p7;
	selp.f32 	%f5, %f80, %f78, %p6;
	setp.eq.s32 	%p8, %r5, 1;
	setp.eq.s32 	%p9, %r1, 0;
	or.pred  	%p10, %p9, %p8;
	@%p10 bra 	$L__BB0_9;
	setp.num.f32 	%p11, %f4, %f4;
	abs.f32 	%f81, %f2;
	setp.num.f32 	%p12, %f81, %f81;
	and.pred  	%p13, %p11, %p12;
	@%p13 bra 	$L__BB0_4;
	add.rn.f32 	%f158, %f1, %f2;
	bra.uni 	$L__BB0_9;
$L__BB0_4:
	setp.ne.s32 	%p14, %r5, 0;
	setp.neu.f32 	%p15, %f4, 0f7F800000;
	and.pred  	%p16, %p14, %p15;
	@%p16 bra 	$L__BB0_6;
	setp.neu.f32 	%p22, %f3, 0f3F800000;
	add.f32 	%f84, %f1, %f1;
	mov.b32 	%r23, %f84;
	and.b32  	%r24, %r23, 2147483647;
	mov.b32 	%f85, %r24;
	selp.f32 	%f158, %f85, %f84, %p22;
	bra.uni 	$L__BB0_9;
$L__BB0_6:
	setp.eq.s32 	%p17, %r5, -1;
	setp.eq.f32 	%p18, %f81, 0f7F800000;
	and.pred  	%p19, %p17, %p18;
	@%p19 bra 	$L__BB0_9;
	setp.gt.s32 	%p20, %r5, -1;
	mov.f32 	%f158, %f5;
	@%p20 bra 	$L__BB0_9;
	setp.neu.f32 	%p21, %f3, 0f3F800000;
	neg.f32 	%f83, %f5;
	selp.f32 	%f158, %f5, %f83, %p21;
$L__BB0_9:
	cvt.rn.f32.s32 	%f11, %r6;
	cvt.rn.f32.s32 	%f12, %r2;
	mul.f32 	%f87, %f12, 0f3F000000;
	cvt.rzi.f32.f32 	%f88, %f87;
	add.f32 	%f89, %f88, %f88;
	sub.f32 	%f90, %f12, %f89;
	abs.f32 	%f13, %f90;
	abs.f32 	%f14, %f11;
	setp.lt.f32 	%p23, %f14, 0f00800000;
	mul.f32 	%f91, %f14, 0f4B800000;
	selp.f32 	%f92, %f91, %f14, %p23;
	selp.f32 	%f93, 0fC1C00000, 0f00000000, %p23;
	mov.b32 	%r25, %f92;
	add.s32 	%r26, %r25, -1060439283;
	and.b32  	%r27, %r26, -8388608;
	sub.s32 	%r28, %r25, %r27;
	mov.b32 	%f94, %r28;
	cvt.rn.f32.s32 	%f95, %r27;
	fma.rn.f32 	%f96, %f95, 0f34000000, %f93;
	add.f32 	%f97, %f94, 0fBF800000;
	add.f32 	%f98, %f94, 0f3F800000;
	rcp.approx.ftz.f32 	%f99, %f98;
	add.f32 	%f100, %f97, %f97;
	mul.f32 	%f101, %f100, %f99;
	mul.f32 	%f102, %f101, %f101;
	sub.f32 	%f103, %f97, %f101;
	add.f32 	%f104, %f103, %f103;
	neg.f32 	%f105, %f101;
	fma.rn.f32 	%f106, %f105, %f97, %f104;
	mul.rn.f32 	%f107, %f99, %f106;
	fma.rn.f32 	%f108, %f102, 0f3A2C32E4, 0f3B52E7DB;
	fma.rn.f32 	%f109, %f108, %f102, 0f3C93BB73;
	fma.rn.f32 	%f110, %f109, %f102, 0f3DF6384F;
	mul.rn.f32 	%f111, %f110, %f102;
	fma.rn.f32 	%f112, %f101, 0f3FB8AA3B, %f96;
	sub.f32 	%f113, %f96, %f112;
	fma.rn.f32 	%f114, %f101, 0f3FB8AA3B, %f113;
	fma.rn.f32 	%f115, %f107, 0f3FB8AA3B, %f114;
	fma.rn.f32 	%f116, %f101, 0f32A55E34, %f115;
	mul.f32 	%f117, %f111, 0f40400000;
	fma.rn.f32 	%f118, %f117, %f107, %f116;
	fma.rn.f32 	%f119, %f111, %f101, %f118;
	add.rn.f32 	%f120, %f112, %f119;
	neg.f32 	%f121, %f112;
	add.rn.f32 	%f122, %f120, %f121;
	neg.f32 	%f123, %f122;
	add.rn.f32 	%f124, %f119, %f123;
	mul.rn.f32 	%f125, %f120, %f12;
	neg.f32 	%f126, %f125;
	fma.rn.f32 	%f127, %f120, %f12, %f126;
	fma.rn.f32 	%f128, %f124, %f12, %f127;
	cvt.rni.f32.f32 	%f129, %f125;
	sub.f32 	%f130, %f125, %f129;
	add.f32 	%f131, %f130, %f128;
	fma.rn.f32 	%f132, %f131, 0f391FCB8E, 0f3AAF85ED;
	fma.rn.f32 	%f133, %f132, %f131, 0f3C1D9856;
	fma.rn.f32 	%f134, %f133, %f131, 0f3D6357BB;
	fma.rn.f32 	%f135, %f134, %f131, 0f3E75FDEC;
	fma.rn.f32 	%f136, %f135, %f131, 0f3F317218;
	fma.rn.f32 	%f137, %f136, %f131, 0f3F800000;
	cvt.rzi.s32.f32 	%r29, %f129;
	setp.gt.f32 	%p24, %f129, 0f00000000;
	selp.b32 	%r30, 0, -2097152000, %p24;
	add.s32 	%r31, %r30, 2130706432;
	mov.b32 	%f138, %r31;
	mul.f32 	%f139, %f137, %f138;
	shl.b32 	%r32, %r29, 23;
	sub.s32 	%r33, %r32, %r30;
	mov.b32 	%f140, %r33;
	mul.f32 	%f141, %f139, %f140;
	abs.f32 	%f142, %f125;
	setp.gt.f32 	%p25, %f142, 0f43180000;
	setp.lt.f32 	%p26, %f125, 0f00000000;
	selp.f32 	%f143, 0f00000000, 0f7F800000, %p26;
	selp.f32 	%f15, %f143, %f141, %p25;
	setp.eq.s32 	%p27, %r6, 1;
	setp.eq.s32 	%p28, %r2, 0;
	or.pred  	%p29, %p28, %p27;
	mov.f32 	%f159, 0f3F800000;
	@%p29 bra 	$L__BB0_17;
	setp.num.f32 	%p30, %f14, %f14;
	abs.f32 	%f144, %f12;
	setp.num.f32 	%p31, %f144, %f144;
	and.pred  	%p32, %p30, %p31;
	@%p32 bra 	$L__BB0_12;
	add.rn.f32 	%f159, %f11, %f12;
	bra.uni 	$L__BB0_17;
$L__BB0_12:
	setp.ne.s32 	%p33, %r6, 0;
	setp.neu.f32 	%p34, %f14, 0f7F800000;
	and.pred  	%p35, %p33, %p34;
	@%p35 bra 	$L__BB0_14;
	setp.neu.f32 	%p41, %f13, 0f3F800000;
	add.f32 	%f147, %f11, %f11;
	mov.b32 	%r34, %f147;
	setp.lt.s32 	%p42, %r2, 0;
	xor.b32  	%r35, %r34, 2139095040;
	selp.b32 	%r36, %r35, %r34, %p42;
	and.b32  	%r37, %r36, 2147483647;
	selp.b32 	%r38, %r37, %r36, %p41;
	mov.b32 	%f159, %r38;
	bra.uni 	$L__BB0_17;
$L__BB0_14:
	setp.eq.s32 	%p36, %r6, -1;
	setp.eq.f32 	%p37, %f144, 0f7F800000;
	and.pred  	%p38, %p36, %p37;
	@%p38 bra 	$L__BB0_17;
	setp.gt.s32 	%p39, %r6, -1;
	mov.f32 	%f159, %f15;
	@%p39 bra 	$L__BB0_17;
	setp.neu.f32 	%p40, %f13, 0f3F800000;
	neg.f32 	%f146, %f15;
	selp.f32 	%f159, %f15, %f146, %p40;
$L__BB0_17:
	mad.lo.s32 	%r39, %r3, %r1, %r2;
	cvta.to.global.u64 	%rd3, %rd1;
	mul.wide.s32 	%rd4, %r39, 4;
	add.s64 	%rd5, %rd3, %rd4;
	ld.global.f32 	%f148, [%rd5];
	mul.f32 	%f149, %f21, %f158;
	fma.rn.f32 	%f150, %f149, %f159, %f148;
	add.f32 	%f151, %f22, %f150;
	mul.f32 	%f152, %f158, %f159;
	fma.rn.f32 	%f153, %f21, %f152, %f148;
	add.f32 	%f154, %f22, %f153;
	setp.neu.f32 	%p43, %f154, 0f00000000;
	div.rn.f32 	%f155, %f151, %f154;
	selp.f32 	%f156, %f155, 0f00000000, %p43;
	mad.lo.s32 	%r40, %r4, %r1, %r2;
	cvta.to.global.u64 	%rd6, %rd2;
	mul.wide.s32 	%rd7, %r40, 4;
	add.s64 	%rd8, %rd6, %rd7;
	st.global.f32 	[%rd8], %f156;
$L__BB0_18:
	ret;

}
	// .globl	_Z13reduce_kernelPfS_iii
.visible .entry _Z13reduce_kernelPfS_iii(
	.param .u64 .ptr .align 1 _Z13reduce_kernelPfS_iii_param_0,
	.param .u64 .ptr .align 1 _Z13reduce_kernelPfS_iii_param_1,
	.param .u32 _Z13reduce_kernelPfS_iii_param_2,
	.param .u32 _Z13reduce_kernelPfS_iii_param_3,
	.param .u32 _Z13reduce_kernelPfS_iii_param_4
)
{
	.reg .pred 	%p<12>;
	.reg .b32 	%r<48>;
	.reg .b32 	%f<83>;
	.reg .b64 	%rd<16>;

	ld.param.u64 	%rd4, [_Z13reduce_kernelPfS_iii_param_0];
	ld.param.u64 	%rd3, [_Z13reduce_kernelPfS_iii_param_1];
	ld.param.u32 	%r29, [_Z13reduce_kernelPfS_iii_param_2];
	ld.param.u32 	%r27, [_Z13reduce_kernelPfS_iii_param_3];
	ld.param.u32 	%r28, [_Z13reduce_kernelPfS_iii_param_4];
	cvta.to.global.u64 	%rd1, %rd4;
	mov.u32 	%r30, %ctaid.y;
	mov.u32 	%r31, %ntid.y;
	mov.u32 	%r32, %tid.y;
	mad.lo.s32 	%r1, %r30, %r31, %r32;
	mov.u32 	%r33, %ctaid.x;
	mov.u32 	%r34, %ntid.x;
	mov.u32 	%r35, %tid.x;
	mad.lo.s32 	%r2, %r33, %r34, %r35;
	setp.ge.s32 	%p1, %r1, %r29;
	@%p1 bra 	$L__BB1_16;
	div.s32 	%r3, %r27, %r28;
	setp.ge.s32 	%p2, %r2, %r3;
	@%p2 bra 	$L__BB1_16;
	setp.lt.s32 	%p3, %r28, 1;
	mov.f32 	%f82, 0f3F800000;
	@%p3 bra 	$L__BB1_15;
	mul.lo.s32 	%r4, %r27, %r1;
	mul.lo.s32 	%r5, %r28, %r2;
	add.s32 	%r6, %r5, %r4;
	and.b32  	%r7, %r28, 15;
	setp.lt.u32 	%p4, %r28, 16;
	mov.f32 	%f82, 0f3F800000;
	mov.b32 	%r44, 0;
	@%p4 bra 	$L__BB1_6;
	and.b32  	%r44, %r28, 2147483632;
	neg.s32 	%r42, %r44;
	add.s64 	%rd2, %rd1, 32;
	mov.f32 	%f82, 0f3F800000;
	mov.u32 	%r41, %r6;
$L__BB1_5:
	.pragma "nounroll";
	mul.wide.s32 	%rd5, %r41, 4;
	add.s64 	%rd6, %rd2, %rd5;
	ld.global.f32 	%f18, [%rd6+-32];
	mul.f32 	%f19, %f82, %f18;
	ld.global.f32 	%f20, [%rd6+-28];
	mul.f32 	%f21, %f19, %f20;
	ld.global.f32 	%f22, [%rd6+-24];
	mul.f32 	%f23, %f21, %f22;
	ld.global.f32 	%f24, [%rd6+-20];
	mul.f32 	%f25, %f23, %f24;
	ld.global.f32 	%f26, [%rd6+-16];
	mul.f32 	%f27, %f25, %f26;
	ld.global.f32 	%f28, [%rd6+-12];
	mul.f32 	%f29, %f27, %f28;
	ld.global.f32 	%f30, [%rd6+-8];
	mul.f32 	%f31, %f29, %f30;
	ld.global.f32 	%f32, [%rd6+-4];
	mul.f32 	%f33, %f31, %f32;
	ld.global.f32 	%f34, [%rd6];
	mul.f32 	%f35, %f33, %f34;
	ld.global.f32 	%f36, [%rd6+4];
	mul.f32 	%f37, %f35, %f36;
	ld.global.f32 	%f38, [%rd6+8];
	mul.f32 	%f39, %f37, %f38;
	ld.global.f32 	%f40, [%rd6+12];
	mul.f32 	%f41, %f39, %f40;
	ld.global.f32 	%f42, [%rd6+16];
	mul.f32 	%f43, %f41, %f42;
	ld.global.f32 	%f44, [%rd6+20];
	mul.f32 	%f45, %f43, %f44;
	ld.global.f32 	%f46, [%rd6+24];
	mul.f32 	%f47, %f45, %f46;
	ld.global.f32 	%f48, [%rd6+28];
	mul.f32 	%f82, %f47, %f48;
	add.s32 	%r42, %r42, 16;
	add.s32 	%r41, %r41, 16;
	setp.ne.s32 	%p5, %r42, 0;
	@%p5 bra 	$L__BB1_5;
$L__BB1_6:
	setp.eq.s32 	%p6, %r7, 0;
	@%p6 bra 	$L__BB1_15;
	and.b32  	%r15, %r28, 7;
	setp.lt.u32 	%p7, %r7, 8;
	@%p7 bra 	$L__BB1_9;
	add.s32 	%r37, %r6, %r44;
	mul.wide.s32 	%rd7, %r37, 4;
	add.s64 	%rd8, %rd1, %rd7;
	ld.global.f32 	%f50, [%rd8];
	mul.f32 	%f51, %f82, %f50;
	ld.global.f32 	%f52, [%rd8+4];
	mul.f32 	%f53, %f51, %f52;
	ld.global.f32 	%f54, [%rd8+8];
	mul.f32 	%f55, %f53, %f54;
	ld.global.f32 	%f56, [%rd8+12];
	mul.f32 	%f57, %f55, %f56;
	ld.global.f32 	%f58, [%rd8+16];
	mul.f32 	%f59, %f57, %f58;
	ld.global.f32 	%f60, [%rd8+20];
	mul.f32 	%f61, %f59, %f60;
	ld.global.f32 	%f62, [%rd8+24];
	mul.f32 	%f63, %f61, %f62;
	ld.global.f32 	%f64, [%rd8+28];
	mul.f32 	%f82, %f63, %f64;
	add.s32 	%r44, %r44, 8;
$L__BB1_9:
	setp.eq.s32 	%p8, %r15, 0;
	@%p8 bra 	$L__BB1_15;
	and.b32  	%r18, %r28, 3;
	setp.lt.u32 	%p9, %r15, 4;
	@%p9 bra 	$L__BB1_12;
	add.s32 	%r38, %r6, %r44;
	mul.wide.s32 	%rd9, %r38, 4;
	add.s64 	%rd10, %rd1, %rd9;
	ld.global.f32 	%f66, [%rd10];
	mul.f32 	%f67, %f82, %f66;
	ld.global.f32 	%f68, [%rd10+4];
	mul.f32 	%f69, %f67, %f68;
	ld.global.f32 	%f70, [%rd10+8];
	mul.f32 	%f71, %f69, %f70;
	ld.global.f32 	%f72, [%rd10+12];
	mul.f32 	%f82, %f71, %f72;
	add.s32 	%r44, %r44, 4;
$L__BB1_12:
	setp.eq.s32 	%p10, %r18, 0;
	@%p10 bra 	$L__BB1_15;
	add.s32 	%r39, %r44, %r5;
	add.s32 	%r47, %r39, %r4;
	neg.s32 	%r46, %r18;
$L__BB1_14:
	.pragma "nounroll";
	mul.wide.s32 	%rd11, %r47, 4;
	add.s64 	%rd12, %rd1, %rd11;
	ld.global.f32 	%f73, [%rd12];
	mul.f32 	%f82, %f82, %f73;
	add.s32 	%r47, %r47, 1;
	add.s32 	%r46, %r46, 1;
	setp.ne.s32 	%p11, %r46, 0;
	@%p11 bra 	$L__BB1_14;
$L__BB1_15:
	mad.lo.s32 	%r40, %r3, %r1, %r2;
	cvta.to.global.u64 	%rd13, %rd3;
	mul.wide.s32 	%rd14, %r40, 4;
	add.s64 	%rd15, %rd13, %rd14;
	st.global.f32 	[%rd15], %f82;
$L__BB1_16:
	ret;

}
	// .globl	_Z21prefix_product_kernelPfS_i
.visible .entry _Z21prefix_product_kernelPfS_i(
	.param .u64 .ptr .align 1 _Z21prefix_product_kernelPfS_i_param_0,
	.param .u64 .ptr .align 1 _Z21prefix_product_kernelPfS_i_param_1,
	.param .u32 _Z21prefix_product_kernelPfS_i_param_2
)
{
	.reg .pred 	%p<4>;
	.reg .b32 	%r<10>;
	.reg .b32 	%f<9>;
	.reg .b64 	%rd<13>;
	// demoted variable
	.shared .align 4 .b8 _ZZ21prefix_product_kernelPfS_iE10shared_mem[4096];
	ld.param.u64 	%rd2, [_Z21prefix_product_kernelPfS_i_param_0];
	ld.param.u64 	%rd3, [_Z21prefix_product_kernelPfS_i_param_1];
	ld.param.u32 	%r4, [_Z21prefix_product_kernelPfS_i_param_2];
	cvta.to.global.u64 	%rd1, %rd3;
	mov.u32 	%r5, %ctaid.x;
	mov.u32 	%r6, %ntid.x;
	mov.u32 	%r1, %tid.x;
	mad.lo.s32 	%r2, %r5, %r6, %r1;
	setp.ge.s32 	%p1, %r2, %r4;
	@%p1 bra 	$L__BB2_6;
	setp.eq.s32 	%p2, %r2, 0;
	mov.f32 	%f8, 0f3F800000;
	@%p2 bra 	$L__BB2_3;
	cvta.to.global.u64 	%rd4, %rd2;
	mul.wide.s32 	%rd5, %r2, 4;
	add.s64 	%rd6, %rd4, %rd5;
	ld.global.f32 	%f8, [%rd6+-4];
$L__BB2_3:
	shl.b32 	%r7, %r1, 2;
	mov.u32 	%r8, _ZZ21prefix_product_kernelPfS_iE10shared_mem;
	add.s32 	%r3, %r8, %r7;
	st.shared.f32 	[%r3], %f8;
	bar.sync 	0;
	setp.lt.s32 	%p3, %r2, 1;
	@%p3 bra 	$L__BB2_5;
	add.s32 	%r9, %r2, -1;
	mul.wide.u32 	%rd9, %r9, 4;
	add.s64 	%rd10, %rd1, %rd9;
	ld.global.f32 	%f5, [%rd10];
	ld.shared.f32 	%f6, [%r3];
	mul.f32 	%f7, %f5, %f6;
	mul.wide.u32 	%rd11, %r2, 4;
	add.s64 	%rd12, %rd1, %rd11;
	st.global.f32 	[%rd12], %f7;
	bra.uni 	$L__BB2_6;
$L__BB2_5:
	ld.shared.f32 	%f4, [%r3];
	mul.wide.s32 	%rd7, %r2, 4;
	add.s64 	%rd8, %rd1, %rd7;
	st.global.f32 	[%rd8], %f4;
$L__BB2_6:
	ret;

}


// ===== COMPILED SASS (sm_100) =====

	.target	sm_100

	.elftype	@"ET_EXEC"


//--------------------- .note.nv.tkinfo           --------------------------
	.section	.note.nv.tkinfo,"",@"SHT_NOTE"
	.sectionflags	@"SHF_NOTE_NV_TKINFO"
	.tkinfo
        /*0018*/ 	.word	0x00000002
        /*0030*/ 	.string	""
        /*0030*/ 	.string	"ptxas"
        /*0030*/ 	.string	"Cuda compilation tools, release 13.0, V13.0.88"
        /*0030*/ 	.string	"Build cuda_13.0.r13.0/compiler.36424714_0"
        /*0030*/ 	.string	"-arch sm_100 -m 64 "



//--------------------- .note.nv.cuinfo           --------------------------
	.section	.note.nv.cuinfo,"",@"SHT_NOTE"
	.sectionflags	@"SHF_NOTE_NV_CUINFO"
        /*0018*/ 	.short	0x0002
        /*001a*/ 	.short	0x0064
        /*001c*/ 	.short	0x0082
	.zero		2


//--------------------- .nv.info                  --------------------------
	.section	.nv.info,"",@"SHT_CUDA_INFO"
	.align	4


	//----- nvinfo : EIATTR_REGCOUNT
	.align		4
        /*0000*/ 	.byte	0x04, 0x2f
        /*0002*/ 	.short	(.L_1 - .L_0)
	.align		4
.L_0:
        /*0004*/ 	.word	index@(_Z13divide_kernelPfS_iiiffii)
        /*0008*/ 	.word	0x00000013


	//----- nvinfo : EIATTR_FRAME_SIZE
	.align		4
.L_1:
        /*000c*/ 	.byte	0x04, 0x11
        /*000e*/ 	.short	(.L_3 - .L_2)
	.align		4
.L_2:
        /*0010*/ 	.word	index@($__internal_0_$__cuda_sm3x_div_rn_noftz_f32_slowpath)
        /*0014*/ 	.word	0x00000000


	//----- nvinfo : EIATTR_FRAME_SIZE
	.align		4
.L_3:
        /*0018*/ 	.byte	0x04, 0x11
        /*001a*/ 	.short	(.L_5 - .L_4)
	.align		4
.L_4:
        /*001c*/ 	.word	index@(_Z13divide_kernelPfS_iiiffii)
        /*0020*/ 	.word	0x00000000


	//----- nvinfo : EIATTR_REGCOUNT
	.align		4
.L_5:
        /*0024*/ 	.byte	0x04, 0x2f
        /*0026*/ 	.short	(.L_7 - .L_6)
	.align		4
.L_6:
        /*0028*/ 	.word	index@(_Z13reduce_kernelPfS_iii)
        /*002c*/ 	.word	0x0000001e


	//----- nvinfo : EIATTR_FRAME_SIZE
	.align		4
.L_7:
        /*0030*/ 	.byte	0x04, 0x11
        /*0032*/ 	.short	(.L_9 - .L_8)
	.align		4
.L_8:
        /*0034*/ 	.word	index@(_Z13reduce_kernelPfS_iii)
        /*0038*/ 	.word	0x00000000


	//----- nvinfo : EIATTR_REGCOUNT
	.align		4
.L_9:
        /*003c*/ 	.byte	0x04, 0x2f
        /*003e*/ 	.short	(.L_11 - .L_10)
	.align		4
.L_10:
        /*0040*/ 	.word	index@(_Z21prefix_product_kernelPfS_i)
        /*0044*/ 	.word	0x0000000c


	//----- nvinfo : EIATTR_FRAME_SIZE
	.align		4
.L_11:
        /*0048*/ 	.byte	0x04, 0x11
        /*004a*/ 	.short	(.L_13 - .L_12)
	.align		4
.L_12:
        /*004c*/ 	.word	index@(_Z21prefix_product_kernelPfS_i)
        /*0050*/ 	.word	0x00000000


	//----- nvinfo : EIATTR_MIN_STACK_SIZE
	.align		4
.L_13:
        /*0054*/ 	.byte	0x04, 0x12
        /*0056*/ 	.short	(.L_15 - .L_14)
	.align		4
.L_14:
        /*0058*/ 	.word	index@(_Z21prefix_product_kernelPfS_i)
        /*005c*/ 	.word	0x00000000


	//----- nvinfo : EIATTR_MIN_STACK_SIZE
	.align		4
.L_15:
        /*0060*/ 	.byte	0x04, 0x12
        /*0062*/ 	.short	(.L_17 - .L_16)
	.align		4
.L_16:
        /*0064*/ 	.word	index@(_Z13reduce_kernelPfS_iii)
        /*0068*/ 	.word	0x00000000


	//----- nvinfo : EIATTR_MIN_STACK_SIZE
	.align		4
.L_17:
        /*006c*/ 	.byte	0x04, 0x12
        /*006e*/ 	.short	(.L_19 - .L_18)
	.align		4
.L_18:
        /*0070*/ 	.word	index@(_Z13divide_kernelPfS_iiiffii)
        /*0074*/ 	.word	0x00000000
.L_19:


//--------------------- .nv.compat                --------------------------
	.section	.nv.compat,"",@"SHT_CUDA_COMPAT_INFO"
	.align	4
        /*0000*/ 	.byte	0x02, 0x09, 0x00, 0x00, 0x02, 0x02, 0x01, 0x00, 0x02, 0x05, 0x05, 0x00, 0x03, 0x07, 0x01, 0x01
        /*0010*/ 	.byte	0x02, 0x03, 0x00, 0x00, 0x02, 0x06, 0x01, 0x00, 0x04, 0x0b, 0x08, 0x00, 0x01, 0x00, 0x00, 0x00
        /*0020*/ 	.byte	0x00, 0x00, 0x00, 0x00


//--------------------- .nv.info._Z21prefix_product_kernelPfS_i --------------------------
	.section	.nv.info._Z21prefix_product_kernelPfS_i,"",@"SHT_CUDA_INFO"
	.sectionflags	@""
	.align	4


	//----- nvinfo : EIATTR_CUDA_API_VERSION
	.align		4
        /*0000*/ 	.byte	0x04, 0x37
        /*0002*/ 	.short	(.L_21 - .L_20)
.L_20:
        /*0004*/ 	.word	0x00000082


	//----- nvinfo : EIATTR_KPARAM_INFO
	.align		4
.L_21:
        /*0008*/ 	.byte	0x04, 0x17
        /*000a*/ 	.short	(.L_23 - .L_22)
.L_22:
        /*000c*/ 	.word	0x00000000
        /*0010*/ 	.short	0x0002
        /*0012*/ 	.short	0x0010
        /*0014*/ 	.byte	0x00, 0xf0, 0x11, 0x00


	//----- nvinfo : EIATTR_KPARAM_INFO
	.align		4
.L_23:
        /*0018*/ 	.byte	0x04, 0x17
        /*001a*/ 	.short	(.L_25 - .L_24)
.L_24:
        /*001c*/ 	.word	0x00000000
        /*0020*/ 	.short	0x0001
        /*0022*/ 	.short	0x0008
        /*0024*/ 	.byte	0x00, 0xf5, 0x21, 0x00


	//----- nvinfo : EIATTR_KPARAM_INFO
	.align		4
.L_25:
        /*0028*/ 	.byte	0x04, 0x17
        /*002a*/ 	.short	(.L_27 - .L_26)
.L_26:
        /*002c*/ 	.word	0x00000000
        /*0030*/ 	.short	0x0000
        /*0032*/ 	.short	0x0000
        /*0034*/ 	.byte	0x00, 0xf5, 0x21, 0x00


	//----- nvinfo : EIATTR_SPARSE_MMA_MASK
	.align		4
.L_27:
        /*0038*/ 	.byte	0x03, 0x50
        /*003a*/ 	.short	0x0000


	//----- nvinfo : EIATTR_MAXREG_COUNT
	.align		4
        /*003c*/ 	.byte	0x03, 0x1b
        /*003e*/ 	.short	0x00ff


	//----- nvinfo : EIATTR_NUM_BARRIERS
	.align		4
        /*0040*/ 	.byte	0x02, 0x4c
        /*0042*/ 	.byte	0x01
	.zero		1


	//----- nvinfo : EIATTR_MERCURY_ISA_VERSION
	.align		4
        /*0044*/ 	.byte	0x03, 0x5f
        /*0046*/ 	.short	0x0101


	//----- nvinfo : EIATTR_VRC_CTA_INIT_COUNT
	.align		4
        /*0048*/ 	.byte	0x02, 0x4a
	.zero		1
	.zero		1


	//----- nvinfo : EIATTR_EXIT_INSTR_OFFSETS
	.align		4
        /*004c*/ 	.byte	0x04, 0x1c
        /*004e*/ 	.short	(.L_29 - .L_28)


	//   ....[0]....
.L_28:
        /*0050*/ 	.word	0x00000070


	//   ....[1]....
        /*0054*/ 	.word	0x000001e0


	//   ....[2]....
        /*0058*/ 	.word	0x00000230


	//----- nvinfo : EIATTR_CRS_STACK_SIZE
	.align		4
.L_29:
        /*005c*/ 	.byte	0x04, 0x1e
        /*005e*/ 	.short	(.L_31 - .L_30)
.L_30:
        /*0060*/ 	.word	0x00000000


	//----- nvinfo : EIATTR_CBANK_PARAM_SIZE
	.align		4
.L_31:
        /*0064*/ 	.byte	0x03, 0x19
        /*0066*/ 	.short	0x0014


	//----- nvinfo : EIATTR_PARAM_CBANK
	.align		4
        /*0068*/ 	.byte	0x04, 0x0a
        /*006a*/ 	.short	(.L_33 - .L_32)
	.align		4
.L_32:
        /*006c*/ 	.word	index@(.nv.constant0._Z21prefix_product_kernelPfS_i)
        /*0070*/ 	.short	0x0380
        /*0072*/ 	.short	0x0014


	//----- nvinfo : EIATTR_SW_WAR
	.align		4
.L_33:
        /*0074*/ 	.byte	0x04, 0x36
        /*0076*/ 	.short	(.L_35 - .L_34)
.L_34:
        /*0078*/ 	.word	0x00000008
.L_35:


//--------------------- .nv.info._Z13reduce_kernelPfS_iii --------------------------
	.section	.nv.info._Z13reduce_kernelPfS_iii,"",@"SHT_CUDA_INFO"
	.sectionflags	@""
	.align	4


	//----- nvinfo : EIATTR_CUDA_API_VERSION
	.align		4
        /*0000*/ 	.byte	0x04, 0x37
        /*0002*/ 	.short	(.L_37 - .L_36)
.L_36:
        /*0004*/ 	.word	0x00000082


	//----- nvinfo : EIATTR_KPARAM_INFO
	.align		4
.L_37:
        /*0008*/ 	.byte	0x04, 0x17
        /*000a*/ 	.short	(.L_39 - .L_38)
.L_38:
        /*000c*/ 	.word	0x00000000
        /*0010*/ 	.short	0x0004
        /*0012*/ 	.short	0x0018
        /*0014*/ 	.byte	0x00, 0xf0, 0x11, 0x00


	//----- nvinfo : EIATTR_KPARAM_INFO
	.align		4
.L_39:
        /*0018*/ 	.byte	0x04, 0x17
        /*001a*/ 	.short	(.L_41 - .L_40)
.L_40:
        /*001c*/ 	.word	0x00000000
        /*0020*/ 	.short	0x0003
        /*0022*/ 	.short	0x0014
        /*0024*/ 	.byte	0x00, 0xf0, 0x11, 0x00


	//----- nvinfo : EIATTR_KPARAM_INFO
	.align		4
.L_41:
        /*0028*/ 	.byte	0x04, 0x17
        /*002a*/ 	.short	(.L_43 - .L_42)
.L_42:
        /*002c*/ 	.word	0x00000000
        /*0030*/ 	.short	0x0002
        /*0032*/ 	.short	0x0010
        /*0034*/ 	.byte	0x00, 0xf0, 0x11, 0x00


	//----- nvinfo : EIATTR_KPARAM_INFO
	.align		4
.L_43:
        /*0038*/ 	.byte	0x04, 0x17
        /*003a*/ 	.short	(.L_45 - .L_44)
.L_44:
        /*003c*/ 	.word	0x00000000
        /*0040*/ 	.short	0x0001
        /*0042*/ 	.short	0x0008
        /*0044*/ 	.byte	0x00, 0xf5, 0x21, 0x00


	//----- nvinfo : EIATTR_KPARAM_INFO
	.align		4
.L_45:
        /*0048*/ 	.byte	0x04, 0x17
        /*004a*/ 	.short	(.L_47 - .L_46)
.L_46:
        /*004c*/ 	.word	0x00000000
        /*0050*/ 	.short	0x0000
        /*0052*/ 	.short	0x0000
        /*0054*/ 	.byte	0x00, 0xf5, 0x21, 0x00


	//----- nvinfo : EIATTR_SPARSE_MMA_MASK
	.align		4
.L_47:
        /*0058*/ 	.byte	0x03, 0x50
        /*005a*/ 	.short	0x0000


	//----- nvinfo : EIATTR_MAXREG_COUNT
	.align		4
        /*005c*/ 	.byte	0x03, 0x1b
        /*005e*/ 	.short	0x00ff


	//----- nvinfo : EIATTR_MERCURY_ISA_VERSION
	.align		4
        /*0060*/ 	.byte	0x03, 0x5f
        /*0062*/ 	.short	0x0101


	//----- nvinfo : EIATTR_VRC_CTA_INIT_COUNT
	.align		4
        /*0064*/ 	.byte	0x02, 0x4a
	.zero		1
	.zero		1


	//----- nvinfo : EIATTR_EXIT_INSTR_OFFSETS
	.align		4
        /*0068*/ 	.byte	0x04, 0x1c
        /*006a*/ 	.short	(.L_49 - .L_48)


	//   ....[0]....
.L_48:
        /*006c*/ 	.word	0x000000b0


	//   ....[1]....
        /*0070*/ 	.word	0x00000260


	//   ....[2]....
        /*0074*/ 	.word	0x000009b0


	//----- nvinfo : EIATTR_CBANK_PARAM_SIZE
	.align		4
.L_49:
        /*0078*/ 	.byte	0x03, 0x19
        /*007a*/ 	.short	0x001c


	//----- nvinfo : EIATTR_PARAM_CBANK
	.align		4
        /*007c*/ 	.byte	0x04, 0x0a
        /*007e*/ 	.short	(.L_51 - .L_50)
	.align		4
.L_50:
        /*0080*/ 	.word	index@(.nv.constant0._Z13reduce_kernelPfS_iii)
        /*0084*/ 	.short	0x0380
        /*0086*/ 	.short	0x001c


	//----- nvinfo : EIATTR_SW_WAR
	.align		4
.L_51:
        /*0088*/ 	.byte	0x04, 0x36
        /*008a*/ 	.short	(.L_53 - .L_52)
.L_52:
        /*008c*/ 	.word	0x00000008
.L_53:


//--------------------- .nv.info._Z13divide_kernelPfS_iiiffii --------------------------
	.section	.nv.info._Z13divide_kernelPfS_iiiffii,"",@"SHT_CUDA_INFO"
	.sectionflags	@""
	.align	4


	//----- nvinfo : EIATTR_CUDA_API_VERSION
	.align		4
        /*0000*/ 	.byte	0x04, 0x37
        /*0002*/ 	.short	(.L_55 - .L_54)
.L_54:
        /*0004*/ 	.word	0x00000082


	//----- nvinfo : EIATTR_KPARAM_INFO
	.align		4
.L_55:
        /*0008*/ 	.byte	0x04, 0x17
        /*000a*/ 	.short	(.L_57 - .L_56)
.L_56:
        /*000c*/ 	.word	0x00000000
        /*0010*/ 	.short	0x0008
        /*0012*/ 	.short	0x0028
        /*0014*/ 	.byte	0x00, 0xf0, 0x11, 0x00


	//----- nvinfo : EIATTR_KPARAM_INFO
	.align		4
.L_57:
        /*0018*/ 	.byte	0x04, 0x17
        /*001a*/ 	.short	(.L_59 - .L_58)
.L_58:
        /*001c*/ 	.word	0x00000000
        /*0020*/ 	.short	0x0007
        /*0022*/ 	.short	0x0024
        /*0024*/ 	.byte	0x00, 0xf0, 0x11, 0x00


	//----- nvinfo : EIATTR_KPARAM_INFO
	.align		4
.L_59:
        /*0028*/ 	.byte	0x04, 0x17
        /*002a*/ 	.short	(.L_61 - .L_60)
.L_60:
        /*002c*/ 	.word	0x00000000
        /*0030*/ 	.short	0x0006
        /*0032*/ 	.short	0x0020
        /*0034*/ 	.byte	0x00, 0xf0, 0x11, 0x00


	//----- nvinfo : EIATTR_KPARAM_INFO
	.align		4
.L_61:
        /*0038*/ 	.byte	0x04, 0x17
        /*003a*/ 	.short	(.L_63 - .L_62)
.L_62:
        /*003c*/ 	.word	0x00000000
        /*0040*/ 	.short	0x0005
        /*0042*/ 	.short	0x001c
        /*0044*/ 	.byte	0x00, 0xf0, 0x11, 0x00


	//----- nvinfo : EIATTR_KPARAM_INFO
	.align		4
.L_63:
        /*0048*/ 	.byte	0x04, 0x17
        /*004a*/ 	.short	(.L_65 - .L_64)
.L_64:
        /*004c*/ 	.word	0x00000000
        /*0050*/ 	.short	0x0004
        /*0052*/ 	.short	0x0018
        /*0054*/ 	.byte	0x00, 0xf0, 0x11, 0x00


	//----- nvinfo : EIATTR_KPARAM_INFO
	.align		4
.L_65:
        /*0058*/ 	.byte	0x04, 0x17
        /*005a*/ 	.short	(.L_67 - .L_66)
.L_66:
        /*005c*/ 	.word	0x00000000
        /*0060*/ 	.short	0x0003
        /*0062*/ 	.short	0x0014
        /*0064*/ 	.byte	0x00, 0xf0, 0x11, 0x00


	//----- nvinfo : EIATTR_KPARAM_INFO
	.align		4
.L_67:
        /*0068*/ 	.byte	0x04, 0x17
        /*006a*/ 	.short	(.L_69 - .L_68)
.L_68:
        /*006c*/ 	.word	0x00000000
        /*0070*/ 	.short	0x0002
        /*0072*/ 	.short	0x0010
        /*0074*/ 	.byte	0x00, 0xf0, 0x11, 0x00


	//----- nvinfo : EIATTR_KPARAM_INFO
	.align		4
.L_69:
        /*0078*/ 	.byte	0x04, 0x17
        /*007a*/ 	.short	(.L_71 - .L_70)
.L_70:
        /*007c*/ 	.word	0x00000000
        /*0080*/ 	.short	0x0001
        /*0082*/ 	.short	0x0008
        /*0084*/ 	.byte	0x00, 0xf5, 0x21, 0x00


	//----- nvinfo : EIATTR_KPARAM_INFO
	.align		4
.L_71:
        /*0088*/ 	.byte	0x04, 0x17
        /*008a*/ 	.short	(.L_73 - .L_72)
.L_72:
        /*008c*/ 	.word	0x00000000
        /*0090*/ 	.short	0x0000
        /*0092*/ 	.short	0x0000
        /*0094*/ 	.byte	0x00, 0xf5, 0x21, 0x00


	//----- nvinfo : EIATTR_SPARSE_MMA_MASK
	.align		4
.L_73:
        /*0098*/ 	.byte	0x03, 0x50
        /*009a*/ 	.short	0x0000


	//----- nvinfo : EIATTR_MAXREG_COUNT
	.align		4
        /*009c*/ 	.byte	0x03, 0x1b
        /*009e*/ 	.short	0x00ff


	//----- nvinfo : EIATTR_MERCURY_ISA_VERSION
	.align		4
        /*00a0*/ 	.byte	0x03, 0x5f
        /*00a2*/ 	.short	0x0101


	//----- nvinfo : EIATTR_VRC_CTA_INIT_COUNT
	.align		4
        /*00a4*/ 	.byte	0x02, 0x4a
	.zero		1
	.zero		1


	//----- nvinfo : EIATTR_EXIT_INSTR_OFFSETS
	.align		4
        /*00a8*/ 	.byte	0x04, 0x1c
        /*00aa*/ 	.short	(.L_75 - .L_74)


	//   ....[0]....
.L_74:
        /*00ac*/ 	.word	0x000000d0


	//   ....[1]....
        /*00b0*/ 	.word	0x00000e20


	//----- nvinfo : EIATTR_CRS_STACK_SIZE
	.align		4
.L_75:
        /*00b4*/ 	.byte	0x04, 0x1e
        /*00b6*/ 	.short	(.L_77 - .L_76)
.L_76:
        /*00b8*/ 	.word	0x00000000


	//----- nvinfo : EIATTR_CBANK_PARAM_SIZE
	.align		4
.L_77:
        /*00bc*/ 	.byte	0x03, 0x19
        /*00be*/ 	.short	0x002c


	//----- nvinfo : EIATTR_PARAM_CBANK
	.align		4
        /*00c0*/ 	.byte	0x04, 0x0a
        /*00c2*/ 	.short	(.L_79 - .L_78)
	.align		4
.L_78:
        /*00c4*/ 	.word	index@(.nv.constant0._Z13divide_kernelPfS_iiiffii)
        /*00c8*/ 	.short	0x0380
        /*00ca*/ 	.short	0x002c


	//----- nvinfo : EIATTR_SW_WAR
	.align		4
.L_79:
        /*00cc*/ 	.byte	0x04, 0x36
        /*00ce*/ 	.short	(.L_81 - .L_80)
.L_80:
        /*00d0*/ 	.word	0x00000008
.L_81:


//--------------------- .nv.callgraph             --------------------------
	.section	.nv.callgraph,"",@"SHT_CUDA_CALLGRAPH"
	.align	4
	.sectionentsize	8
	.align		4
        /*0000*/ 	.word	0x00000000
	.align		4
        /*0004*/ 	.word	0xffffffff
	.align		4
        /*0008*/ 	.word	0x00000000
	.align		4
        /*000c*/ 	.word	0xfffffffe
	.align		4
        /*0010*/ 	.word	0x00000000
	.align		4
        /*0014*/ 	.word	0xfffffffd
	.align		4
        /*0018*/ 	.word	0x00000000
	.align		4
        /*001c*/ 	.word	0xfffffffc


//--------------------- .text._Z21prefix_product_kernelPfS_i --------------------------
	.section	.text._Z21prefix_product_kernelPfS_i,"ax",@progbits
	.align	128
        .global         _Z21prefix_product_kernelPfS_i
        .type           _Z21prefix_product_kernelPfS_i,@function
        .size           _Z21prefix_product_kernelPfS_i,(.L_x_29 - _Z21prefix_product_kernelPfS_i)
        .other          _Z21prefix_product_kernelPfS_i,@"STO_CUDA_ENTRY STV_DEFAULT"
_Z21prefix_product_kernelPfS_i:
.text._Z21prefix_product_kernelPfS_i:
[----:B------:R-:W-:Y:S01]  /*0000*/  LDC R1, c[0x0][0x37c] ;  /* 0x0000df00ff017b82 */ /* 0x000fe20000000800 */
[----:B------:R-:W0:Y:S07]  /*0010*/  S2R R4, SR_TID.X ;  /* 0x0000000000047919 */ /* 0x000e2e0000002100 */
[----:B------:R-:W0:Y:S01]  /*0020*/  S2UR UR4, SR_CTAID.X ;  /* 0x00000000000479c3 */ /* 0x000e220000002500 */
[----:B------:R-:W1:Y:S07]  /*0030*/  LDCU UR5, c[0x0][0x390] ;  /* 0x00007200ff0577ac */ /* 0x000e6e0008000800 */
[----:B------:R-:W0:Y:S02]  /*0040*/  LDC R7, c[0x0][0x360] ;  /* 0x0000d800ff077b82 */ /* 0x000e240000000800 */
[----:B0-----:R-:W-:-:S05]  /*0050*/  IMAD R7, R7, UR4, R4 ;  /* 0x0000000407077c24 */ /* 0x001fca000f8e0204 */
[----:B-1----:R-:W-:-:S13]  /*0060*/  ISETP.GE.AND P0, PT, R7, UR5, PT ;  /* 0x0000000507007c0c */ /* 0x002fda000bf06270 */
[----:B------:R-:W-:Y:S05]  /*0070*/  @P0 EXIT ;  /* 0x000000000000094d */ /* 0x000fea0003800000 */
[----:B------:R-:W-:Y:S01]  /*0080*/  ISETP.NE.AND P0, PT, R7, RZ, PT ;  /* 0x000000ff0700720c */ /* 0x000fe20003f05270 */
[----:B------:R-:W0:Y:S01]  /*0090*/  LDCU.64 UR6, c[0x0][0x358] ;  /* 0x00006b00ff0677ac */ /* 0x000e220008000a00 */
[----:B------:R-:W-:-:S11]  /*00a0*/  HFMA2 R0, -RZ, RZ, 1.875, 0 ;  /* 0x3f800000ff007431 */ /* 0x000fd600000001ff */
[----:B------:R-:W1:Y:S02]  /*00b0*/  @P0 LDC.64 R2, c[0x0][0x380] ;  /* 0x0000e000ff020b82 */ /* 0x000e640000000a00 */
[----:B-1----:R-:W-:-:S05]  /*00c0*/  @P0 IMAD.WIDE R2, R7, 0x4, R2 ;  /* 0x0000000407020825 */ /* 0x002fca00078e0202 */
[----:B0-----:R-:W2:Y:S01]  /*00d0*/  @P0 LDG.E R0, desc[UR6][R2.64+-0x4] ;  /* 0xfffffc0602000981 */ /* 0x001ea2000c1e1900 */
[----:B------:R-:W0:Y:S01]  /*00e0*/  S2UR UR5, SR_CgaCtaId ;  /* 0x00000000000579c3 */ /* 0x000e220000008800 */
[----:B------:R-:W-:Y:S01]  /*00f0*/  UMOV UR4, 0x400 ;  /* 0x0000040000047882 */ /* 0x000fe20000000000 */
[----:B------:R-:W-:Y:S01]  /*0100*/  ISETP.GE.AND P0, PT, R7, 0x1, PT ;  /* 0x000000010700780c */ /* 0x000fe20003f06270 */
[----:B0-----:R-:W-:-:S06]  /*0110*/  ULEA UR4, UR5, UR4, 0x18 ;  /* 0x0000000405047291 */ /* 0x001fcc000f8ec0ff */
[----:B------:R-:W-:-:S05]  /*0120*/  LEA R9, R4, UR4, 0x2 ;  /* 0x0000000404097c11 */ /* 0x000fca000f8e10ff */
[----:B--2---:R0:W-:Y:S01]  /*0130*/  STS [R9], R0 ;  /* 0x0000000009007388 */ /* 0x0041e20000000800 */
[----:B------:R-:W-:Y:S06]  /*0140*/  BAR.SYNC.DEFER_BLOCKING 0x0 ;  /* 0x0000000000007b1d */ /* 0x000fec0000010000 */
[----:B------:R-:W-:Y:S05]  /*0150*/  @!P0 BRA `(.L_x_0) ;  /* 0x0000000000248947 */ /* 0x000fea0003800000 */
[----:B------:R-:W1:Y:S01]  /*0160*/  LDC.64 R4, c[0x0][0x388] ;  /* 0x0000e200ff047b82 */ /* 0x000e620000000a00 */
[----:B------:R-:W-:Y:S01]  /*0170*/  IADD3 R3, PT, PT, R7, -0x1, RZ ;  /* 0xffffffff07037810 */ /* 0x000fe20007ffe0ff */
[----:B0-----:R-:W0:Y:S04]  /*0180*/  LDS R9, [R9] ;  /* 0x0000000009097984 */ /* 0x001e280000000800 */
[----:B-1----:R-:W-:-:S06]  /*0190*/  IMAD.WIDE.U32 R2, R3, 0x4, R4 ;  /* 0x0000000403027825 */ /* 0x002fcc00078e0004 */
[----:B------:R-:W0:Y:S01]  /*01a0*/  LDG.E R2, desc[UR6][R2.64] ;  /* 0x0000000602027981 */ /* 0x000e22000c1e1900 */
[----:B------:R-:W-:-:S04]  /*01b0*/  IMAD.WIDE.U32 R4, R7, 0x4, R4 ;  /* 0x0000000407047825 */ /* 0x000fc800078e0004 */
[----:B0-----:R-:W-:-:S05]  /*01c0*/  FMUL R7, R2, R9 ;  /* 0x0000000902077220 */ /* 0x001fca0000400000 */
[----:B------:R-:W-:Y:S01]  /*01d0*/  STG.E desc[UR6][R4.64], R7 ;  /* 0x0000000704007986 */ /* 0x000fe2000c101906 */
[----:B------:R-:W-:Y:S05]  /*01e0*/  EXIT ;  /* 0x000000000000794d */ /* 0x000fea0003800000 */
.L_x_0:
[----:B0-----:R-:W0:Y:S01]  /*01f0*/  LDS R9, [R9] ;  /* 0x0000000009097984 */ /* 0x001e220000000800 */
[----:B------:R-:W1:Y:S02]  /*0200*/  LDC.64 R2, c[0x0][0x388] ;  /* 0x0000e200ff027b82 */ /* 0x000e640000000a00 */
[----:B-1----:R-:W-:-:S05]  /*0210*/  IMAD.WIDE R2, R7, 0x4, R2 ;  /* 0x0000000407027825 */ /* 0x002fca00078e0202 */
[----:B0-----:R-:W-:Y:S01]  /*0220*/  STG.E desc[UR6][R2.64], R9 ;  /* 0x0000000902007986 */ /* 0x001fe2000c101906 */
[----:B------:R-:W-:Y:S05]  /*0230*/  EXIT ;  /* 0x000000000000794d */ /* 0x000fea0003800000 */
.L_x_1:
[----:B------:R-:W-:-:S00]  /*0240*/  BRA `(.L_x_1) ;  /* 0xfffffffc00fc7947 */ /* 0x000fc0000383ffff */
[----:B------:R-:W-:-:S00]  /*0250*/  NOP ;  /* 0x0000000000007918 */ /* 0x000fc00000000000 */
        /* <DEDUP_REMOVED lines=10> */
.L_x_29:


//--------------------- .text._Z13reduce_kernelPfS_iii --------------------------
	.section	.text._Z13reduce_kernelPfS_iii,"ax",@progbits
	.align	128
        .global         _Z13reduce_kernelPfS_iii
        .type           _Z13reduce_kernelPfS_iii,@function
        .size           _Z13reduce_kernelPfS_iii,(.L_x_30 - _Z13reduce_kernelPfS_iii)
        .other          _Z13reduce_kernelPfS_iii,@"STO_CUDA_ENTRY STV_DEFAULT"
_Z13reduce_kernelPfS_iii:
.text._Z13reduce_kernelPfS_iii:
[----:B------:R-:W-:Y:S01]  /*0000*/  LDC R1, c[0x0][0x37c] ;  /* 0x0000df00ff017b82 */ /* 0x000fe20000000800 */
[----:B------:R-:W0:Y:S07]  /*0010*/  S2R R3, SR_TID.Y ;  /* 0x0000000000037919 */ /* 0x000e2e0000002200 */
[----:B------:R-:W0:Y:S01]  /*0020*/  S2UR UR4, SR_CTAID.Y ;  /* 0x00000000000479c3 */ /* 0x000e220000002600 */
[----:B------:R-:W1:Y:S01]  /*0030*/  LDCU UR6, c[0x0][0x390] ;  /* 0x00007200ff0677ac */ /* 0x000e620008000800 */
[----:B------:R-:W2:Y:S06]  /*0040*/  S2R R2, SR_TID.X ;  /* 0x0000000000027919 */ /* 0x000eac0000002100 */
[----:B------:R-:W0:Y:S08]  /*0050*/  LDC R0, c[0x0][0x364] ;  /* 0x0000d900ff007b82 */ /* 0x000e300000000800 */
[----:B------:R-:W2:Y:S08]  /*0060*/  S2UR UR5, SR_CTAID.X ;  /* 0x00000000000579c3 */ /* 0x000eb00000002500 */
[----:B------:R-:W2:Y:S01]  /*0070*/  LDC R5, c[0x0][0x360] ;  /* 0x0000d800ff057b82 */ /* 0x000ea20000000800 */
[----:B0-----:R-:W-:-:S05]  /*0080*/  IMAD R0, R0, UR4, R3 ;  /* 0x0000000400007c24 */ /* 0x001fca000f8e0203 */
[----:B-1----:R-:W-:Y:S01]  /*0090*/  ISETP.GE.AND P0, PT, R0, UR6, PT ;  /* 0x0000000600007c0c */ /* 0x002fe2000bf06270 */
[----:B--2---:R-:W-:-:S12]  /*00a0*/  IMAD R5, R5, UR5, R2 ;  /* 0x0000000505057c24 */ /* 0x004fd8000f8e0202 */
[----:B------:R-:W-:Y:S05]  /*00b0*/  @P0 EXIT ;  /* 0x000000000000094d */ /* 0x000fea0003800000 */
[----:B------:R-:W0:Y:S08]  /*00c0*/  LDC R8, c[0x0][0x398] ;  /* 0x0000e600ff087b82 */ /* 0x000e300000000800 */
[----:B------:R-:W1:Y:S01]  /*00d0*/  LDC R11, c[0x0][0x394] ;  /* 0x0000e500ff0b7b82 */ /* 0x000e620000000800 */
[----:B0-----:R-:W-:-:S04]  /*00e0*/  IABS R7, R8 ;  /* 0x0000000800077213 */ /* 0x001fc80000000000 */
[----:B------:R-:W0:Y:S08]  /*00f0*/  I2F.RP R4, R7 ;  /* 0x0000000700047306 */ /* 0x000e300000209400 */
[----:B0-----:R-:W0:Y:S02]  /*0100*/  MUFU.RCP R4, R4 ;  /* 0x0000000400047308 */ /* 0x001e240000001000 */
[----:B0-----:R-:W-:-:S06]  /*0110*/  IADD3 R2, PT, PT, R4, 0xffffffe, RZ ;  /* 0x0ffffffe04027810 */ /* 0x001fcc0007ffe0ff */
[----:B------:R0:W2:Y:S02]  /*0120*/  F2I.FTZ.U32.TRUNC.NTZ R3, R2 ;  /* 0x0000000200037305 */ /* 0x0000a4000021f000 */
[----:B0-----:R-:W-:Y:S01]  /*0130*/  HFMA2 R2, -RZ, RZ, 0, 0 ;  /* 0x00000000ff027431 */ /* 0x001fe200000001ff */
[----:B--2---:R-:W-:-:S05]  /*0140*/  IADD3 R6, PT, PT, RZ, -R3, RZ ;  /* 0x80000003ff067210 */ /* 0x004fca0007ffe0ff */
[----:B------:R-:W-:Y:S01]  /*0150*/  IMAD R9, R6, R7, RZ ;  /* 0x0000000706097224 */ /* 0x000fe200078e02ff */
[----:B-1----:R-:W-:-:S03]  /*0160*/  IABS R6, R11 ;  /* 0x0000000b00067213 */ /* 0x002fc60000000000 */
[----:B------:R-:W-:-:S06]  /*0170*/  IMAD.HI.U32 R3, R3, R9, R2 ;  /* 0x0000000903037227 */ /* 0x000fcc00078e0002 */
[----:B------:R-:W-:-:S05]  /*0180*/  IMAD.HI.U32 R4, R3, R6, RZ ;  /* 0x0000000603047227 */ /* 0x000fca00078e00ff */
[----:B------:R-:W-:-:S05]  /*0190*/  IADD3 R3, PT, PT, -R4, RZ, RZ ;  /* 0x000000ff04037210 */ /* 0x000fca0007ffe1ff */
[----:B------:R-:W-:-:S05]  /*01a0*/  IMAD R2, R7, R3, R6 ;  /* 0x0000000307027224 */ /* 0x000fca00078e0206 */
[----:B------:R-:W-:-:S13]  /*01b0*/  ISETP.GT.U32.AND P2, PT, R7, R2, PT ;  /* 0x000000020700720c */ /* 0x000fda0003f44070 */
[-C--:B------:R-:W-:Y:S02]  /*01c0*/  @!P2 IADD3 R2, PT, PT, R2, -R7.reuse, RZ ;  /* 0x800000070202a210 */ /* 0x080fe40007ffe0ff */
[----:B------:R-:W-:Y:S02]  /*01d0*/  @!P2 IADD3 R4, PT, PT, R4, 0x1, RZ ;  /* 0x000000010404a810 */ /* 0x000fe40007ffe0ff */
[----:B------:R-:W-:Y:S02]  /*01e0*/  ISETP.GE.U32.AND P0, PT, R2, R7, PT ;  /* 0x000000070200720c */ /* 0x000fe40003f06070 */
[----:B------:R-:W-:Y:S02]  /*01f0*/  LOP3.LUT R2, R11, R8, RZ, 0x3c, !PT ;  /* 0x000000080b027212 */ /* 0x000fe400078e3cff */
[----:B------:R-:W-:Y:S02]  /*0200*/  ISETP.NE.AND P2, PT, R8, RZ, PT ;  /* 0x000000ff0800720c */ /* 0x000fe40003f45270 */
[----:B------:R-:W-:-:S07]  /*0210*/  ISETP.GE.AND P1, PT, R2, RZ, PT ;  /* 0x000000ff0200720c */ /* 0x000fce0003f26270 */
[----:B------:R-:W-:-:S06]  /*0220*/  @P0 IADD3 R4, PT, PT, R4, 0x1, RZ ;  /* 0x0000000104040810 */ /* 0x000fcc0007ffe0ff */
[----:B------:R-:W-:Y:S02]  /*0230*/  @!P1 IADD3 R4, PT, PT, -R4, RZ, RZ ;  /* 0x000000ff04049210 */ /* 0x000fe40007ffe1ff */
[----:B------:R-:W-:-:S04]  /*0240*/  @!P2 LOP3.LUT R4, RZ, R8, RZ, 0x33, !PT ;  /* 0x00000008ff04a212 */ /* 0x000fc800078e33ff */
[----:B------:R-:W-:-:S13]  /*0250*/  ISETP.GE.AND P0, PT, R5, R4, PT ;  /* 0x000000040500720c */ /* 0x000fda0003f06270 */
[----:B------:R-:W-:Y:S05]  /*0260*/  @P0 EXIT ;  /* 0x000000000000094d */ /* 0x000fea0003800000 */
[----:B------:R-:W-:Y:S01]  /*0270*/  ISETP.GE.AND P0, PT, R8, 0x1, PT ;  /* 0x000000010800780c */ /* 0x000fe20003f06270 */
[----:B------:R-:W0:Y:S01]  /*0280*/  LDCU.64 UR6, c[0x0][0x358] ;  /* 0x00006b00ff0677ac */ /* 0x000e220008000a00 */
[----:B------:R-:W-:-:S11]  /*0290*/  MOV R6, 0x3f800000 ;  /* 0x3f80000000067802 */ /* 0x000fd60000000f00 */
[----:B------:R-:W-:Y:S05]  /*02a0*/  @!P0 BRA `(.L_x_2) ;  /* 0x0000000400b08947 */ /* 0x000fea0003800000 */
[----:B------:R-:W-:Y:S01]  /*02b0*/  ISETP.GE.U32.AND P0, PT, R8, 0x10, PT ;  /* 0x000000100800780c */ /* 0x000fe20003f06070 */
[----:B------:R-:W-:Y:S01]  /*02c0*/  IMAD R7, R0, R11, RZ ;  /* 0x0000000b00077224 */ /* 0x000fe200078e02ff */
[----:B------:R-:W-:Y:S01]  /*02d0*/  LOP3.LUT R25, R8, 0xf, RZ, 0xc0, !PT ;  /* 0x0000000f08197812 */ /* 0x000fe200078ec0ff */
[----:B------:R-:W-:Y:S01]  /*02e0*/  HFMA2 R10, -RZ, RZ, 0, 0 ;  /* 0x00000000ff0a7431 */ /* 0x000fe200000001ff */
[----:B------:R-:W-:Y:S01]  /*02f0*/  MOV R6, 0x3f800000 ;  /* 0x3f80000000067802 */ /* 0x000fe20000000f00 */
[----:B------:R-:W-:Y:S01]  /*0300*/  IMAD R9, R5, R8, R7 ;  /* 0x0000000805097224 */ /* 0x000fe200078e0207 */
[----:B------:R-:W-:-:S07]  /*0310*/  ISETP.NE.AND P1, PT, R25, RZ, PT ;  /* 0x000000ff1900720c */ /* 0x000fce0003f25270 */
[----:B------:R-:W-:Y:S06]  /*0320*/  @!P0 BRA `(.L_x_3) ;  /* 0x0000000000b88947 */ /* 0x000fec0003800000 */
[----:B------:R-:W1:Y:S01]  /*0330*/  LDCU.64 UR4, c[0x0][0x380] ;  /* 0x00007000ff0477ac */ /* 0x000e620008000a00 */
[----:B------:R-:W-:Y:S01]  /*0340*/  LOP3.LUT R10, R8, 0x7ffffff0, RZ, 0xc0, !PT ;  /* 0x7ffffff0080a7812 */ /* 0x000fe200078ec0ff */
[----:B------:R-:W-:Y:S01]  /*0350*/  IMAD.MOV.U32 R11, RZ, RZ, R9 ;  /* 0x000000ffff0b7224 */ /* 0x000fe200078e0009 */
[----:B------:R-:W-:Y:S02]  /*0360*/  MOV R6, 0x3f800000 ;  /* 0x3f80000000067802 */ /* 0x000fe40000000f00 */
[----:B------:R-:W-:Y:S01]  /*0370*/  IADD3 R26, PT, PT, -R10, RZ, RZ ;  /* 0x000000ff0a1a7210 */ /* 0x000fe20007ffe1ff */
[----:B-1----:R-:W-:-:S04]  /*0380*/  UIADD3 UR4, UP0, UPT, UR4, 0x20, URZ ;  /* 0x0000002004047890 */ /* 0x002fc8000ff1e0ff */
[----:B------:R-:W-:-:S12]  /*0390*/  UIADD3.X UR5, UPT, UPT, URZ, UR5, URZ, UP0, !UPT ;  /* 0x00000005ff057290 */ /* 0x000fd800087fe4ff */
.L_x_4:
[----:B------:R-:W-:Y:S02]  /*03a0*/  MOV R2, UR4 ;  /* 0x0000000400027c02 */ /* 0x000fe40008000f00 */
[----:B------:R-:W-:-:S03]  /*03b0*/  MOV R3, UR5 ;  /* 0x0000000500037c02 */ /* 0x000fc60008000f00 */
[----:B------:R-:W-:-:S05]  /*03c0*/  IMAD.WIDE R2, R11, 0x4, R2 ;  /* 0x000000040b027825 */ /* 0x000fca00078e0202 */
[----:B0-----:R-:W2:Y:S04]  /*03d0*/  LDG.E R23, desc[UR6][R2.64+-0x20] ;  /* 0xffffe00602177981 */ /* 0x001ea8000c1e1900 */
[----:B------:R-:W3:Y:S04]  /*03e0*/  LDG.E R24, desc[UR6][R2.64+-0x1c] ;  /* 0xffffe40602187981 */ /* 0x000ee8000c1e1900 */
[----:B------:R-:W4:Y:S04]  /*03f0*/  LDG.E R12, desc[UR6][R2.64+-0x18] ;  /* 0xffffe806020c7981 */ /* 0x000f28000c1e1900 */
[----:B------:R-:W5:Y:S04]  /*0400*/  LDG.E R13, desc[UR6][R2.64+-0x14] ;  /* 0xffffec06020d7981 */ /* 0x000f68000c1e1900 */
        /* <DEDUP_REMOVED lines=8> */
[----:B------:R-:W5:Y:S01]  /*0490*/  LDG.E R22, desc[UR6][R2.64+0x10] ;  /* 0x0000100602167981 */ /* 0x000f62000c1e1900 */
[----:B--2---:R-:W-:-:S03]  /*04a0*/  FMUL R23, R23, R6 ;  /* 0x0000000617177220 */ /* 0x004fc60000400000 */
[----:B------:R-:W2:Y:S01]  /*04b0*/  LDG.E R6, desc[UR6][R2.64+0x14] ;  /* 0x0000140602067981 */ /* 0x000ea2000c1e1900 */
[----:B---3--:R-:W-:-:S03]  /*04c0*/  FMUL R27, R23, R24 ;  /* 0x00000018171b7220 */ /* 0x008fc60000400000 */
[----:B------:R-:W3:Y:S04]  /*04d0*/  LDG.E R23, desc[UR6][R2.64+0x18] ;  /* 0x0000180602177981 */ /* 0x000ee8000c1e1900 */
[----:B------:R-:W3:Y:S01]  /*04e0*/  LDG.E R24, desc[UR6][R2.64+0x1c] ;  /* 0x00001c0602187981 */ /* 0x000ee2000c1e1900 */
[----:B----4-:R-:W-:Y:S01]  /*04f0*/  FMUL R12, R27, R12 ;  /* 0x0000000c1b0c7220 */ /* 0x010fe20000400000 */
[----:B------:R-:W-:Y:S02]  /*0500*/  IADD3 R26, PT, PT, R26, 0x10, RZ ;  /* 0x000000101a1a7810 */ /* 0x000fe40007ffe0ff */
[----:B------:R-:W-:Y:S01]  /*0510*/  IADD3 R11, PT, PT, R11, 0x10, RZ ;  /* 0x000000100b0b7810 */ /* 0x000fe20007ffe0ff */
[----:B-----5:R-:W-:Y:S01]  /*0520*/  FMUL R13, R12, R13 ;  /* 0x0000000d0c0d7220 */ /* 0x020fe20000400000 */
[----:B------:R-:W-:-:S03]  /*0530*/  ISETP.NE.AND P0, PT, R26, RZ, PT ;  /* 0x000000ff1a00720c */ /* 0x000fc60003f05270 */
[----:B------:R-:W-:-:S04]  /*0540*/  FMUL R14, R13, R14 ;  /* 0x0000000e0d0e7220 */ /* 0x000fc80000400000 */
        /* <DEDUP_REMOVED lines=8> */
[----:B--2---:R-:W-:-:S04]  /*05d0*/  FMUL R6, R21, R6 ;  /* 0x0000000615067220 */ /* 0x004fc80000400000 */
[----:B---3--:R-:W-:-:S04]  /*05e0*/  FMUL R23, R6, R23 ;  /* 0x0000001706177220 */ /* 0x008fc80000400000 */
[----:B------:R-:W-:Y:S01]  /*05f0*/  FMUL R6, R23, R24 ;  /* 0x0000001817067220 */ /* 0x000fe20000400000 */
[----:B------:R-:W-:Y:S06]  /*0600*/  @P0 BRA `(.L_x_4) ;  /* 0xfffffffc00640947 */ /* 0x000fec000383ffff */
.L_x_3:
[----:B------:R-:W-:Y:S05]  /*0610*/  @!P1 BRA `(.L_x_2) ;  /* 0x0000000000d49947 */ /* 0x000fea0003800000 */
[----:B------:R-:W-:Y:S02]  /*0620*/  ISETP.GE.U32.AND P0, PT, R25, 0x8, PT ;  /* 0x000000081900780c */ /* 0x000fe40003f06070 */
[----:B------:R-:W-:-:S04]  /*0630*/  LOP3.LUT R13, R8, 0x7, RZ, 0xc0, !PT ;  /* 0x00000007080d7812 */ /* 0x000fc800078ec0ff */
[----:B------:R-:W-:-:S07]  /*0640*/  ISETP.NE.AND P1, PT, R13, RZ, PT ;  /* 0x000000ff0d00720c */ /* 0x000fce0003f25270 */
[----:B------:R-:W-:Y:S06]  /*0650*/  @!P0 BRA `(.L_x_5) ;  /* 0x0000000000508947 */ /* 0x000fec0003800000 */
[----:B------:R-:W1:Y:S01]  /*0660*/  LDC.64 R2, c[0x0][0x380] ;  /* 0x0000e000ff027b82 */ /* 0x000e620000000a00 */
[----:B------:R-:W-:-:S05]  /*0670*/  IADD3 R11, PT, PT, R9, R10, RZ ;  /* 0x0000000a090b7210 */ /* 0x000fca0007ffe0ff */
[----:B-1----:R-:W-:-:S05]  /*0680*/  IMAD.WIDE R2, R11, 0x4, R2 ;  /* 0x000000040b027825 */ /* 0x002fca00078e0202 */
[----:B0-----:R-:W2:Y:S04]  /*0690*/  LDG.E R11, desc[UR6][R2.64] ;  /* 0x00000006020b7981 */ /* 0x001ea8000c1e1900 */
[----:B------:R-:W3:Y:S04]  /*06a0*/  LDG.E R12, desc[UR6][R2.64+0x4] ;  /* 0x00000406020c7981 */ /* 0x000ee8000c1e1900 */
[----:B------:R-:W4:Y:S04]  /*06b0*/  LDG.E R14, desc[UR6][R2.64+0x8] ;  /* 0x00000806020e7981 */ /* 0x000f28000c1e1900 */
[----:B------:R-:W5:Y:S04]  /*06c0*/  LDG.E R16, desc[UR6][R2.64+0xc] ;  /* 0x00000c0602107981 */ /* 0x000f68000c1e1900 */
[----:B------:R-:W5:Y:S04]  /*06d0*/  LDG.E R18, desc[UR6][R2.64+0x10] ;  /* 0x0000100602127981 */ /* 0x000f68000c1e1900 */
[----:B------:R-:W5:Y:S04]  /*06e0*/  LDG.E R20, desc[UR6][R2.64+0x14] ;  /* 0x0000140602147981 */ /* 0x000f68000c1e1900 */
[----:B------:R-:W5:Y:S04]  /*06f0*/  LDG.E R22, desc[UR6][R2.64+0x18] ;  /* 0x0000180602167981 */ /* 0x000f68000c1e1900 */
[----:B------:R-:W5:Y:S01]  /*0700*/  LDG.E R24, desc[UR6][R2.64+0x1c] ;  /* 0x00001c0602187981 */ /* 0x000f62000c1e1900 */
[----:B------:R-:W-:-:S02]  /*0710*/  VIADD R10, R10, 0x8 ;  /* 0x000000080a0a7836 */ /* 0x000fc40000000000 */
[----:B--2---:R-:W-:-:S04]  /*0720*/  FMUL R11, R6, R11 ;  /* 0x0000000b060b7220 */ /* 0x004fc80000400000 */
[----:B---3--:R-:W-:-:S04]  /*0730*/  FMUL R11, R11, R12 ;  /* 0x0000000c0b0b7220 */ /* 0x008fc80000400000 */
[----:B----4-:R-:W-:-:S04]  /*0740*/  FMUL R11, R11, R14 ;  /* 0x0000000e0b0b7220 */ /* 0x010fc80000400000 */
[----:B-----5:R-:W-:-:S04]  /*0750*/  FMUL R11, R11, R16 ;  /* 0x000000100b0b7220 */ /* 0x020fc80000400000 */
[----:B------:R-:W-:-:S04]  /*0760*/  FMUL R11, R11, R18 ;  /* 0x000000120b0b7220 */ /* 0x000fc80000400000 */
[----:B------:R-:W-:-:S04]  /*0770*/  FMUL R11, R11, R20 ;  /* 0x000000140b0b7220 */ /* 0x000fc80000400000 */
[----:B------:R-:W-:-:S04]  /*0780*/  FMUL R11, R11, R22 ;  /* 0x000000160b0b7220 */ /* 0x000fc80000400000 */
[----:B------:R-:W-:-:S07]  /*0790*/  FMUL R6, R11, R24 ;  /* 0x000000180b067220 */ /* 0x000fce0000400000 */
.L_x_5:
        /* <DEDUP_REMOVED lines=11> */
[----:B------:R-:W5:Y:S01]  /*0850*/  LDG.E R16, desc[UR6][R2.64+0xc] ;  /* 0x00000c0602107981 */ /* 0x000f62000c1e1900 */
[----:B------:R-:W-:Y:S01]  /*0860*/  IADD3 R10, PT, PT, R10, 0x4, RZ ;  /* 0x000000040a0a7810 */ /* 0x000fe20007ffe0ff */
[----:B--2---:R-:W-:-:S04]  /*0870*/  FMUL R9, R6, R9 ;  /* 0x0000000906097220 */ /* 0x004fc80000400000 */
[----:B---3--:R-:W-:-:S04]  /*0880*/  FMUL R9, R9, R12 ;  /* 0x0000000c09097220 */ /* 0x008fc80000400000 */
[----:B----4-:R-:W-:-:S04]  /*0890*/  FMUL R9, R9, R14 ;  /* 0x0000000e09097220 */ /* 0x010fc80000400000 */
[----:B-----5:R-:W-:-:S07]  /*08a0*/  FMUL R6, R9, R16 ;  /* 0x0000001009067220 */ /* 0x020fce0000400000 */
.L_x_6:
[----:B------:R-:W-:Y:S05]  /*08b0*/  @!P1 BRA `(.L_x_2) ;  /* 0x00000000002c9947 */ /* 0x000fea0003800000 */
[----:B------:R-:W1:Y:S01]  /*08c0*/  LDC.64 R12, c[0x0][0x380] ;  /* 0x0000e000ff0c7b82 */ /* 0x000e620000000a00 */
[----:B------:R-:W-:Y:S01]  /*08d0*/  IMAD R8, R5, R8, R10 ;  /* 0x0000000805087224 */ /* 0x000fe200078e020a */
[----:B------:R-:W-:-:S04]  /*08e0*/  IADD3 R11, PT, PT, -R11, RZ, RZ ;  /* 0x000000ff0b0b7210 */ /* 0x000fc80007ffe1ff */
[----:B------:R-:W-:-:S07]  /*08f0*/  IADD3 R7, PT, PT, R7, R8, RZ ;  /* 0x0000000807077210 */ /* 0x000fce0007ffe0ff */
.L_x_7:
[----:B-1----:R-:W-:-:S06]  /*0900*/  IMAD.WIDE R2, R7, 0x4, R12 ;  /* 0x0000000407027825 */ /* 0x002fcc00078e020c */
[----:B0-----:R-:W2:Y:S01]  /*0910*/  LDG.E R3, desc[UR6][R2.64] ;  /* 0x0000000602037981 */ /* 0x001ea2000c1e1900 */
[----:B------:R-:W-:Y:S02]  /*0920*/  IADD3 R11, PT, PT, R11, 0x1, RZ ;  /* 0x000000010b0b7810 */ /* 0x000fe40007ffe0ff */
[----:B------:R-:W-:Y:S02]  /*0930*/  IADD3 R7, PT, PT, R7, 0x1, RZ ;  /* 0x0000000107077810 */ /* 0x000fe40007ffe0ff */
[----:B------:R-:W-:Y:S01]  /*0940*/  ISETP.NE.AND P0, PT, R11, RZ, PT ;  /* 0x000000ff0b00720c */ /* 0x000fe20003f05270 */
[----:B--2---:R-:W-:-:S12]  /*0950*/  FMUL R6, R3, R6 ;  /* 0x0000000603067220 */ /* 0x004fd80000400000 */
[----:B------:R-:W-:Y:S05]  /*0960*/  @P0 BRA `(.L_x_7) ;  /* 0xfffffffc00e40947 */ /* 0x000fea000383ffff */
.L_x_2:
[----:B------:R-:W1:Y:S01]  /*0970*/  LDC.64 R2, c[0x0][0x388] ;  /* 0x0000e200ff027b82 */ /* 0x000e620000000a00 */
[----:B------:R-:W-:-:S04]  /*0980*/  IMAD R5, R0, R4, R5 ;  /* 0x0000000400057224 */ /* 0x000fc800078e0205 */
[----:B-1----:R-:W-:-:S05]  /*0990*/  IMAD.WIDE R2, R5, 0x4, R2 ;  /* 0x0000000405027825 */ /* 0x002fca00078e0202 */
[----:B0-----:R-:W-:Y:S01]  /*09a0*/  STG.E desc[UR6][R2.64], R6 ;  /* 0x0000000602007986 */ /* 0x001fe2000c101906 */
[----:B------:R-:W-:Y:S05]  /*09b0*/  EXIT ;  /* 0x000000000000794d */ /* 0x000fea0003800000 */
.L_x_8:
        /* <DEDUP_REMOVED lines=12> */
.L_x_30:


//--------------------- .text._Z13divide_kernelPfS_iiiffii --------------------------
	.section	.text._Z13divide_kernelPfS_iiiffii,"ax",@progbits
	.align	128
        .global         _Z13divide_kernelPfS_iiiffii
        .type           _Z13divide_kernelPfS_iiiffii,@function
        .size           _Z13divide_kernelPfS_iiiffii,(.L_x_28 - _Z13divide_kernelPfS_iiiffii)
        .other          _Z13divide_kernelPfS_iiiffii,@"STO_CUDA_ENTRY STV_DEFAULT"
_Z13divide_kernelPfS_iiiffii:
.text._Z13divide_kernelPfS_iiiffii:
[----:B------:R-:W-:Y:S01]  /*0000*/  LDC R1, c[0x0][0x37c] ;  /* 0x0000df00ff017b82 */ /* 0x000fe20000000800 */
[----:B------:R-:W0:Y:S07]  /*0010*/  S2R R0, SR_TID.X ;  /* 0x0000000000007919 */ /* 0x000e2e0000002100 */
[----:B------:R-:W1:Y:S01]  /*0020*/  LDC R2, c[0x0][0x364] ;  /* 0x0000d900ff027b82 */ /* 0x000e620000000800 */
[----:B------:R-:W2:Y:S01]  /*0030*/  LDCU UR6, c[0x0][0x398] ;  /* 0x00007300ff0677ac */ /* 0x000ea20008000800 */
[----:B------:R-:W1:Y:S01]  /*0040*/  S2R R3, SR_TID.Y ;  /* 0x0000000000037919 */ /* 0x000e620000002200 */
[----:B------:R-:W3:Y:S05]  /*0050*/  LDCU UR7, c[0x0][0x390] ;  /* 0x00007200ff0777ac */ /* 0x000eea0008000800 */
[----:B------:R-:W0:Y:S08]  /*0060*/  S2UR UR5, SR_CTAID.X ;  /* 0x00000000000579c3 */ /* 0x000e300000002500 */
[----:B------:R-:W0:Y:S08]  /*0070*/  LDC R5, c[0x0][0x360] ;  /* 0x0000d800ff057b82 */ /* 0x000e300000000800 */
[----:B------:R-:W1:Y:S01]  /*0080*/  S2UR UR4, SR_CTAID.Y ;  /* 0x00000000000479c3 */ /* 0x000e620000002600 */
[----:B0-----:R-:W-:-:S05]  /*0090*/  IMAD R5, R5, UR5, R0 ;  /* 0x0000000505057c24 */ /* 0x001fca000f8e0200 */
[----:B--2---:R-:W-:Y:S01]  /*00a0*/  ISETP.GE.AND P0, PT, R5, UR6, PT ;  /* 0x0000000605007c0c */ /* 0x004fe2000bf06270 */
[----:B-1----:R-:W-:-:S05]  /*00b0*/  IMAD R2, R2, UR4, R3 ;  /* 0x0000000402027c24 */ /* 0x002fca000f8e0203 */
[----:B---3--:R-:W-:-:S13]  /*00c0*/  ISETP.GE.OR P0, PT, R2, UR7, P0 ;  /* 0x0000000702007c0c */ /* 0x008fda0008706670 */
[----:B------:R-:W-:Y:S05]  /*00d0*/  @P0 EXIT ;  /* 0x000000000000094d */ /* 0x000fea0003800000 */
[----:B------:R-:W0:Y:S01]  /*00e0*/  LDC R12, c[0x0][0x3a4] ;  /* 0x0000e900ff0c7b82 */ /* 0x000e220000000800 */
[----:B------:R-:W-:Y:S01]  /*00f0*/  BSSY.RECONVERGENT B0, `(.L_x_9) ;  /* 0x0000057000007945 */ /* 0x000fe20003800200 */
[----:B0-----:R-:W-:-:S04]  /*0100*/  I2FP.F32.S32 R0, R12 ;  /* 0x0000000c00007245 */ /* 0x001fc80000201400 */
[C---:B------:R-:W-:Y:S01]  /*0110*/  FSETP.GEU.AND P0, PT, |R0|.reuse, 1.175494350822287508e-38, PT ;  /* 0x008000000000780b */ /* 0x040fe20003f0e200 */
[----:B------:R-:W-:-:S05]  /*0120*/  FMUL R3, |R0|, 16777216 ;  /* 0x4b80000000037820 */ /* 0x000fca0000400200 */
[----:B------:R-:W-:-:S04]  /*0130*/  FSEL R3, R3, |R0|, !P0 ;  /* 0x4000000003037208 */ /* 0x000fc80004000000 */
[----:B------:R-:W-:-:S04]  /*0140*/  IADD3 R4, PT, PT, R3, -0x3f3504f3, RZ ;  /* 0xc0cafb0d03047810 */ /* 0x000fc80007ffe0ff */
[----:B------:R-:W-:Y:S02]  /*0150*/  LOP3.LUT R6, R4, 0xff800000, RZ, 0xc0, !PT ;  /* 0xff80000004067812 */ /* 0x000fe400078ec0ff */
[----:B------:R-:W-:Y:S02]  /*0160*/  FSEL R4, RZ, -24, P0 ;  /* 0xc1c00000ff047808 */ /* 0x000fe40000000000 */
[-C--:B------:R-:W-:Y:S02]  /*0170*/  IADD3 R3, PT, PT, R3, -R6.reuse, RZ ;  /* 0x8000000603037210 */ /* 0x080fe40007ffe0ff */
[----:B------:R-:W-:-:S03]  /*0180*/  I2FP.F32.S32 R7, R6 ;  /* 0x0000000600077245 */ /* 0x000fc60000201400 */
[C---:B------:R-:W-:Y:S01]  /*0190*/  FADD R9, R3.reuse, 1 ;  /* 0x3f80000003097421 */ /* 0x040fe20000000000 */
[----:B------:R-:W-:Y:S01]  /*01a0*/  FADD R8, R3, -1 ;  /* 0xbf80000003087421 */ /* 0x000fe20000000000 */
[----:B------:R-:W-:Y:S02]  /*01b0*/  IMAD.MOV.U32 R3, RZ, RZ, 0x3a2c32e4 ;  /* 0x3a2c32e4ff037424 */ /* 0x000fe400078e00ff */
[----:B------:R-:W-:Y:S01]  /*01c0*/  FFMA R7, R7, 1.1920928955078125e-07, R4 ;  /* 0x3400000007077823 */ /* 0x000fe20000000004 */
[----:B------:R-:W-:Y:S01]  /*01d0*/  FADD R10, R8, R8 ;  /* 0x00000008080a7221 */ /* 0x000fe20000000000 */
[----:B------:R-:W0:Y:S03]  /*01e0*/  MUFU.RCP R9, R9 ;  /* 0x0000000900097308 */ /* 0x000e260000001000 */
[----:B0-----:R-:W-:-:S04]  /*01f0*/  FMUL R10, R9, R10 ;  /* 0x0000000a090a7220 */ /* 0x001fc80000400000 */
[----:B------:R-:W-:Y:S01]  /*0200*/  FADD R11, R8, -R10 ;  /* 0x8000000a080b7221 */ /* 0x000fe20000000000 */
[CC--:B------:R-:W-:Y:S01]  /*0210*/  FMUL R6, R10.reuse, R10.reuse ;  /* 0x0000000a0a067220 */ /* 0x0c0fe20000400000 */
[----:B------:R-:W-:Y:S02]  /*0220*/  FFMA R4, R10, 1.4426950216293334961, R7 ;  /* 0x3fb8aa3b0a047823 */ /* 0x000fe40000000007 */
[----:B------:R-:W-:Y:S01]  /*0230*/  FADD R11, R11, R11 ;  /* 0x0000000b0b0b7221 */ /* 0x000fe20000000000 */
[----:B------:R-:W-:Y:S01]  /*0240*/  FFMA R13, R6, R3, 0.0032181653659790754318 ;  /* 0x3b52e7db060d7423 */ /* 0x000fe20000000003 */
[----:B------:R-:W-:Y:S02]  /*0250*/  FADD R7, R7, -R4 ;  /* 0x8000000407077221 */ /* 0x000fe40000000000 */
[----:B------:R-:W-:Y:S01]  /*0260*/  FFMA R8, R8, -R10, R11 ;  /* 0x8000000a08087223 */ /* 0x000fe2000000000b */
[----:B------:R-:W-:Y:S01]  /*0270*/  FFMA R13, R6, R13, 0.018033718690276145935 ;  /* 0x3c93bb73060d7423 */ /* 0x000fe2000000000d */
[----:B------:R-:W-:-:S02]  /*0280*/  FFMA R7, R10, 1.4426950216293334961, R7 ;  /* 0x3fb8aa3b0a077823 */ /* 0x000fc40000000007 */
[----:B------:R-:W-:Y:S01]  /*0290*/  FMUL R8, R9, R8 ;  /* 0x0000000809087220 */ /* 0x000fe20000400000 */
[----:B------:R-:W-:-:S03]  /*02a0*/  FFMA R13, R6, R13, 0.12022458761930465698 ;  /* 0x3df6384f060d7423 */ /* 0x000fc6000000000d */
[----:B------:R-:W-:Y:S01]  /*02b0*/  FFMA R7, R8, 1.4426950216293334961, R7 ;  /* 0x3fb8aa3b08077823 */ /* 0x000fe20000000007 */
[----:B------:R-:W-:-:S03]  /*02c0*/  FMUL R13, R6, R13 ;  /* 0x0000000d060d7220 */ /* 0x000fc60000400000 */
[----:B------:R-:W-:Y:S01]  /*02d0*/  FFMA R7, R10, 1.9251366722983220825e-08, R7 ;  /* 0x32a55e340a077823 */ /* 0x000fe20000000007 */
[----:B------:R-:W-:-:S04]  /*02e0*/  FMUL R6, R13, 3 ;  /* 0x404000000d067820 */ /* 0x000fc80000400000 */
[----:B------:R-:W-:Y:S01]  /*02f0*/  FFMA R6, R8, R6, R7 ;  /* 0x0000000608067223 */ /* 0x000fe20000000007 */
[----:B------:R-:W-:-:S03]  /*0300*/  I2FP.F32.U32 R7, R2 ;  /* 0x0000000200077245 */ /* 0x000fc60000201000 */
[----:B------:R-:W-:-:S04]  /*0310*/  FFMA R13, R10, R13, R6 ;  /* 0x0000000d0a0d7223 */ /* 0x000fc80000000006 */
[----:B------:R-:W-:-:S04]  /*0320*/  FADD R8, R4, R13 ;  /* 0x0000000d04087221 */ /* 0x000fc80000000000 */
[----:B------:R-:W-:Y:S01]  /*0330*/  FMUL R6, R7, R8 ;  /* 0x0000000807067220 */ /* 0x000fe20000400000 */
[----:B------:R-:W-:-:S03]  /*0340*/  FADD R4, -R4, R8 ;  /* 0x0000000804047221 */ /* 0x000fc60000000100 */
[----:B------:R-:W0:Y:S01]  /*0350*/  FRND R11, R6 ;  /* 0x00000006000b7307 */ /* 0x000e220000201000 */
[----:B------:R-:W-:Y:S01]  /*0360*/  FADD R4, R13, -R4 ;  /* 0x800000040d047221 */ /* 0x000fe20000000000 */
[C---:B------:R-:W-:Y:S01]  /*0370*/  FFMA R9, R7.reuse, R8, -R6 ;  /* 0x0000000807097223 */ /* 0x040fe20000000806 */
[C---:B------:R-:W-:Y:S02]  /*0380*/  FSETP.GT.AND P1, PT, |R6|.reuse, 152, PT ;  /* 0x431800000600780b */ /* 0x040fe40003f24200 */
[C---:B------:R-:W-:Y:S01]  /*0390*/  FSETP.GEU.AND P2, PT, R6.reuse, RZ, PT ;  /* 0x000000ff0600720b */ /* 0x040fe20003f4e000 */
[----:B------:R-:W-:Y:S01]  /*03a0*/  FFMA R9, R7, R4, R9 ;  /* 0x0000000407097223 */ /* 0x000fe20000000009 */
[----:B------:R-:W-:Y:S01]  /*03b0*/  HFMA2 R4, -RZ, RZ, 0.64013671875, -15.109375 ;  /* 0x391fcb8eff047431 */ /* 0x000fe200000001ff */
[----:B------:R1:W2:Y:S01]  /*03c0*/  F2I.NTZ R13, R6 ;  /* 0x00000006000d7305 */ /* 0x0002a20000203100 */
[----:B0-----:R-:W-:Y:S01]  /*03d0*/  FADD R8, R6, -R11 ;  /* 0x8000000b06087221 */ /* 0x001fe20000000000 */
[----:B------:R-:W-:-:S02]  /*03e0*/  FSETP.GT.AND P0, PT, R11, RZ, PT ;  /* 0x000000ff0b00720b */ /* 0x000fc40003f04000 */
[----:B-1----:R-:W-:Y:S01]  /*03f0*/  MOV R6, 0x3f800000 ;  /* 0x3f80000000067802 */ /* 0x002fe20000000f00 */
[----:B------:R-:W-:Y:S01]  /*0400*/  FADD R9, R9, R8 ;  /* 0x0000000809097221 */ /* 0x000fe20000000000 */
[----:B------:R-:W-:Y:S02]  /*0410*/  SEL R14, RZ, 0x83000000, P0 ;  /* 0x83000000ff0e7807 */ /* 0x000fe40000000000 */
[----:B------:R-:W-:Y:S01]  /*0420*/  ISETP.NE.AND P0, PT, R12, 0x1, PT ;  /* 0x000000010c00780c */ /* 0x000fe20003f05270 */
[----:B------:R-:W-:-:S03]  /*0430*/  FFMA R8, R9, R4, 0.0013391353422775864601 ;  /* 0x3aaf85ed09087423 */ /* 0x000fc60000000004 */
[----:B------:R-:W-:Y:S01]  /*0440*/  ISETP.EQ.OR P0, PT, R2, RZ, !P0 ;  /* 0x000000ff0200720c */ /* 0x000fe20004702670 */
[----:B------:R-:W-:-:S04]  /*0450*/  FFMA R8, R9, R8, 0.0096188392490148544312 ;  /* 0x3c1d985609087423 */ /* 0x000fc80000000008 */
[----:B------:R-:W-:-:S04]  /*0460*/  FFMA R8, R9, R8, 0.055503588169813156128 ;  /* 0x3d6357bb09087423 */ /* 0x000fc80000000008 */
[----:B------:R-:W-:Y:S01]  /*0470*/  FFMA R10, R9, R8, 0.24022644758224487305 ;  /* 0x3e75fdec090a7423 */ /* 0x000fe20000000008 */
[----:B------:R-:W-:-:S03]  /*0480*/  FMUL R8, R7, 0.5 ;  /* 0x3f00000007087820 */ /* 0x000fc60000400000 */
[----:B------:R-:W-:-:S03]  /*0490*/  FFMA R10, R9, R10, 0.69314718246459960938 ;  /* 0x3f317218090a7423 */ /* 0x000fc6000000000a */
[----:B------:R-:W0:Y:S01]  /*04a0*/  FRND.TRUNC R8, R8 ;  /* 0x0000000800087307 */ /* 0x000e22000020d000 */
[----:B------:R-:W-:Y:S01]  /*04b0*/  FFMA R10, R9, R10, 1 ;  /* 0x3f800000090a7423 */ /* 0x000fe2000000000a */
[----:B------:R-:W-:Y:S01]  /*04c0*/  IADD3 R9, PT, PT, R14, 0x7f000000, RZ ;  /* 0x7f0000000e097810 */ /* 0x000fe20007ffe0ff */
[----:B--2---:R-:W-:-:S04]  /*04d0*/  IMAD R14, R13, 0x800000, -R14 ;  /* 0x008000000d0e7824 */ /* 0x004fc800078e0a0e */
[----:B------:R-:W-:-:S04]  /*04e0*/  FMUL R9, R10, R9 ;  /* 0x000000090a097220 */ /* 0x000fc80000400000 */
[----:B------:R-:W-:Y:S01]  /*04f0*/  FMUL R9, R9, R14 ;  /* 0x0000000e09097220 */ /* 0x000fe20000400000 */
[----:B------:R-:W-:Y:S01]  /*0500*/  @P1 FSEL R9, RZ, +INF , !P2 ;  /* 0x7f800000ff091808 */ /* 0x000fe20005000000 */
[----:B0-----:R-:W-:Y:S01]  /*0510*/  FADD R8, R8, R8 ;  /* 0x0000000808087221 */ /* 0x001fe20000000000 */
[----:B------:R-:W-:Y:S06]  /*0520*/  @P0 BRA `(.L_x_10) ;  /* 0x00000000004c0947 */ /* 0x000fec0003800000 */
[----:B------:R-:W-:-:S04]  /*0530*/  FSETP.NAN.AND P0, PT, |R7|, |R7|, PT ;  /* 0x400000070700720b */ /* 0x000fc80003f08200 */
[----:B------:R-:W-:-:S13]  /*0540*/  FSETP.NUM.AND P0, PT, |R0|, |R0|, !P0 ;  /* 0x400000000000720b */ /* 0x000fda0004707200 */
[----:B------:R-:W-:Y:S01]  /*0550*/  @!P0 FADD R6, R0, R7 ;  /* 0x0000000700068221 */ /* 0x000fe20000000000 */
[----:B------:R-:W-:Y:S06]  /*0560*/  @!P0 BRA `(.L_x_10) ;  /* 0x00000000003c8947 */ /* 0x000fec0003800000 */
[----:B------:R-:W-:Y:S01]  /*0570*/  FSETP.NEU.AND P0, PT, |R0|, +INF , PT ;  /* 0x7f8000000000780b */ /* 0x000fe20003f0d200 */
[----:B------:R-:W-:-:S03]  /*0580*/  FADD R8, R7, -R8 ;  /* 0x8000000807087221 */ /* 0x000fc60000000000 */
[----:B------:R-:W-:-:S04]  /*0590*/  ISETP.NE.AND P0, PT, R12, RZ, P0 ;  /* 0x000000ff0c00720c */ /* 0x000fc80000705270 */
[----:B------:R-:W-:-:S09]  /*05a0*/  FSETP.NEU.AND P1, PT, |R8|, 1, !P0 ;  /* 0x3f8000000800780b */ /* 0x000fd2000472d200 */
[----:B------:R-:W-:-:S05]  /*05b0*/  @!P0 FADD R0, R0, R0 ;  /* 0x0000000000008221 */ /* 0x000fca0000000000 */
[----:B------:R-:W-:-:S04]  /*05c0*/  @P1 LOP3.LUT R0, R0, 0x7fffffff, RZ, 0xc0, !PT ;  /* 0x7fffffff00001812 */ /* 0x000fc800078ec0ff */
[----:B------:R-:W-:Y:S01]  /*05d0*/  @!P0 MOV R6, R0 ;  /* 0x0000000000068202 */ /* 0x000fe20000000f00 */
[----:B------:R-:W-:Y:S06]  /*05e0*/  @!P0 BRA `(.L_x_10) ;  /* 0x00000000001c8947 */ /* 0x000fec0003800000 */
[----:B------:R-:W-:Y:S02]  /*05f0*/  FSETP.NEU.AND P0, PT, |R7|, +INF , PT ;  /* 0x7f8000000700780b */ /* 0x000fe40003f0d200 */
[----:B------:R-:W-:-:S13]  /*0600*/  ISETP.EQ.AND P1, PT, R12, -0x1, PT ;  /* 0xffffffff0c00780c */ /* 0x000fda0003f22270 */
[----:B------:R-:W-:Y:S05]  /*0610*/  @!P0 BRA P1, `(.L_x_10) ;  /* 0x0000000000108947 */ /* 0x000fea0000800000 */
[----:B------:R-:W-:Y:S01]  /*0620*/  ISETP.GT.AND P0, PT, R12, -0x1, PT ;  /* 0xffffffff0c00780c */ /* 0x000fe20003f04270 */
[----:B------:R-:W-:-:S12]  /*0630*/  IMAD.MOV.U32 R6, RZ, RZ, R9 ;  /* 0x000000ffff067224 */ /* 0x000fd800078e0009 */
[----:B------:R-:W-:-:S04]  /*0640*/  @!P0 FSETP.NEU.AND P1, PT, |R8|, 1, PT ;  /* 0x3f8000000800880b */ /* 0x000fc80003f2d200 */
[----:B------:R-:W-:-:S09]  /*0650*/  @!P0 FSEL R6, R9, -R9, P1 ;  /* 0x8000000909068208 */ /* 0x000fd20000800000 */
.L_x_10:
[----:B------:R-:W-:Y:S05]  /*0660*/  BSYNC.RECONVERGENT B0 ;  /* 0x0000000000007941 */ /* 0x000fea0003800200 */
.L_x_9:
[----:B------:R-:W0:Y:S01]  /*0670*/  LDC R14, c[0x0][0x3a8] ;  /* 0x0000ea00ff0e7b82 */ /* 0x000e220000000800 */
[----:B------:R-:W1:Y:S01]  /*0680*/  LDCU.64 UR4, c[0x0][0x358] ;  /* 0x00006b00ff0477ac */ /* 0x000e620008000a00 */
[----:B------:R-:W-:Y:S01]  /*0690*/  BSSY.RECONVERGENT B0, `(.L_x_11) ;  /* 0x0000057000007945 */ /* 0x000fe20003800200 */
[----:B0-----:R-:W-:-:S04]  /*06a0*/  I2FP.F32.S32 R0, R14 ;  /* 0x0000000e00007245 */ /* 0x001fc80000201400 */
[C---:B------:R-:W-:Y:S01]  /*06b0*/  FSETP.GEU.AND P0, PT, |R0|.reuse, 1.175494350822287508e-38, PT ;  /* 0x008000000000780b */ /* 0x040fe20003f0e200 */
[----:B------:R-:W-:-:S05]  /*06c0*/  FMUL R7, |R0|, 16777216 ;  /* 0x4b80000000077820 */ /* 0x000fca0000400200 */
[----:B------:R-:W-:-:S04]  /*06d0*/  FSEL R7, R7, |R0|, !P0 ;  /* 0x4000000007077208 */ /* 0x000fc80004000000 */
[----:B------:R-:W-:-:S04]  /*06e0*/  IADD3 R8, PT, PT, R7, -0x3f3504f3, RZ ;  /* 0xc0cafb0d07087810 */ /* 0x000fc80007ffe0ff */
[----:B------:R-:W-:-:S04]  /*06f0*/  LOP3.LUT R8, R8, 0xff800000, RZ, 0xc0, !PT ;  /* 0xff80000008087812 */ /* 0x000fc800078ec0ff */
[-C--:B------:R-:W-:Y:S02]  /*0700*/  IADD3 R7, PT, PT, R7, -R8.reuse, RZ ;  /* 0x8000000807077210 */ /* 0x080fe40007ffe0ff */
[----:B------:R-:W-:-:S03]  /*0710*/  I2FP.F32.S32 R8, R8 ;  /* 0x0000000800087245 */ /* 0x000fc60000201400 */
[C---:B------:R-:W-:Y:S01]  /*0720*/  FADD R10, R7.reuse, 1 ;  /* 0x3f800000070a7421 */ /* 0x040fe20000000000 */
[----:B------:R-:W-:Y:S01]  /*0730*/  FADD R9, R7, -1 ;  /* 0xbf80000007097421 */ /* 0x000fe20000000000 */
[----:B------:R-:W-:-:S03]  /*0740*/  FSEL R7, RZ, -24, P0 ;  /* 0xc1c00000ff077808 */ /* 0x000fc60000000000 */
[----:B------:R-:W-:Y:S01]  /*0750*/  FADD R11, R9, R9 ;  /* 0x00000009090b7221 */ /* 0x000fe20000000000 */
[----:B------:R-:W0:Y:S01]  /*0760*/  MUFU.RCP R10, R10 ;  /* 0x0000000a000a7308 */ /* 0x000e220000001000 */
[----:B------:R-:W-:Y:S02]  /*0770*/  FFMA R8, R8, 1.1920928955078125e-07, R7 ;  /* 0x3400000008087823 */ /* 0x000fe40000000007 */
[----:B0-----:R-:W-:-:S04]  /*0780*/  FMUL R11, R10, R11 ;  /* 0x0000000b0a0b7220 */ /* 0x001fc80000400000 */
[----:B------:R-:W-:Y:S01]  /*0790*/  FADD R13, R9, -R11 ;  /* 0x8000000b090d7221 */ /* 0x000fe20000000000 */
[C---:B------:R-:W-:Y:S01]  /*07a0*/  FMUL R12, R11.reuse, R11 ;  /* 0x0000000b0b0c7220 */ /* 0x040fe20000400000 */
        /* <DEDUP_REMOVED lines=13> */
[----:B------:R-:W-:-:S04]  /*0880*/  FFMA R3, R9, R3, R8 ;  /* 0x0000000309037223 */ /* 0x000fc80000000008 */
[----:B------:R-:W-:Y:S01]  /*0890*/  FFMA R12, R11, R12, R3 ;  /* 0x0000000c0b0c7223 */ /* 0x000fe20000000003 */
[----:B------:R-:W-:-:S03]  /*08a0*/  I2FP.F32.S32 R3, R5 ;  /* 0x0000000500037245 */ /* 0x000fc60000201400 */
        /* <DEDUP_REMOVED lines=8> */
[----:B------:R-:W-:Y:S02]  /*0930*/  FFMA R7, R3, R12, R7 ;  /* 0x0000000c03077223 */ /* 0x000fe40000000007 */
[----:B------:R-:W2:Y:S01]  /*0940*/  F2I.NTZ R11, R8 ;  /* 0x00000008000b7305 */ /* 0x000ea20000203100 */
[----:B0-----:R-:W-:Y:S01]  /*0950*/  FADD R10, R8, -R9 ;  /* 0x80000009080a7221 */ /* 0x001fe20000000000 */
[----:B------:R-:W-:-:S03]  /*0960*/  FSETP.GT.AND P0, PT, R9, RZ, PT ;  /* 0x000000ff0900720b */ /* 0x000fc60003f04000 */
        /* <DEDUP_REMOVED lines=12> */
[----:B------:R-:W-:Y:S01]  /*0a30*/  VIADD R7, R12, 0x7f000000 ;  /* 0x7f0000000c077836 */ /* 0x000fe20000000000 */
[----:B--2---:R-:W-:Y:S01]  /*0a40*/  LEA R12, R11, -R12, 0x17 ;  /* 0x8000000c0b0c7211 */ /* 0x004fe200078eb8ff */
[----:B------:R-:W-:Y:S02]  /*0a50*/  HFMA2 R11, -RZ, RZ, 1.875, 0 ;  /* 0x3f800000ff0b7431 */ /* 0x000fe400000001ff */
[----:B------:R-:W-:-:S04]  /*0a60*/  FMUL R7, R10, R7 ;  /* 0x000000070a077220 */ /* 0x000fc80000400000 */
[----:B------:R-:W-:Y:S01]  /*0a70*/  FMUL R7, R7, R12 ;  /* 0x0000000c07077220 */ /* 0x000fe20000400000 */
[----:B------:R-:W-:Y:S01]  /*0a80*/  @P1 FSEL R7, RZ, +INF , !P2 ;  /* 0x7f800000ff071808 */ /* 0x000fe20005000000 */
[----:B0-----:R-:W-:Y:S01]  /*0a90*/  FADD R4, R4, R4 ;  /* 0x0000000404047221 */ /* 0x001fe20000000000 */
[----:B-1----:R-:W-:Y:S06]  /*0aa0*/  @P0 BRA `(.L_x_12) ;  /* 0x0000000000540947 */ /* 0x002fec0003800000 */
[----:B------:R-:W-:-:S04]  /*0ab0*/  FSETP.NAN.AND P0, PT, |R3|, |R3|, PT ;  /* 0x400000030300720b */ /* 0x000fc80003f08200 */
[----:B------:R-:W-:-:S13]  /*0ac0*/  FSETP.NUM.AND P0, PT, |R0|, |R0|, !P0 ;  /* 0x400000000000720b */ /* 0x000fda0004707200 */
[----:B------:R-:W-:Y:S01]  /*0ad0*/  @!P0 FADD R11, R0, R3 ;  /* 0x00000003000b8221 */ /* 0x000fe20000000000 */
[----:B------:R-:W-:Y:S06]  /*0ae0*/  @!P0 BRA `(.L_x_12) ;  /* 0x0000000000448947 */ /* 0x000fec0003800000 */
[----:B------:R-:W-:Y:S01]  /*0af0*/  FSETP.NEU.AND P0, PT, |R0|, +INF , PT ;  /* 0x7f8000000000780b */ /* 0x000fe20003f0d200 */
[----:B------:R-:W-:Y:S01]  /*0b00*/  FADD R4, R3, -R4 ;  /* 0x8000000403047221 */ /* 0x000fe20000000000 */
[----:B------:R-:W-:-:S13]  /*0b10*/  ISETP.NE.AND P1, PT, R14, RZ, PT ;  /* 0x000000ff0e00720c */ /* 0x000fda0003f25270 */
[----:B------:R-:W-:Y:S05]  /*0b20*/  @P0 BRA P1, `(.L_x_13) ;  /* 0x0000000000180947 */ /* 0x000fea0000800000 */
[----:B------:R-:W-:Y:S01]  /*0b30*/  ISETP.GE.AND P1, PT, R5, RZ, PT ;  /* 0x000000ff0500720c */ /* 0x000fe20003f26270 */
[----:B------:R-:W-:Y:S01]  /*0b40*/  FADD R11, R0, R0 ;  /* 0x00000000000b7221 */ /* 0x000fe20000000000 */
[----:B------:R-:W-:-:S11]  /*0b50*/  FSETP.NEU.AND P0, PT, |R4|, 1, PT ;  /* 0x3f8000000400780b */ /* 0x000fd60003f0d200 */
[----:B------:R-:W-:-:S04]  /*0b60*/  @!P1 LOP3.LUT R11, R11, 0x7f800000, RZ, 0x3c, !PT ;  /* 0x7f8000000b0b9812 */ /* 0x000fc800078e3cff */
[----:B------:R-:W-:Y:S01]  /*0b70*/  @P0 LOP3.LUT R11, R11, 0x7fffffff, RZ, 0xc0, !PT ;  /* 0x7fffffff0b0b0812 */ /* 0x000fe200078ec0ff */
[----:B------:R-:W-:Y:S06]  /*0b80*/  BRA `(.L_x_12) ;  /* 0x00000000001c7947 */ /* 0x000fec0003800000 */
.L_x_13:
[----:B------:R-:W-:Y:S02]  /*0b90*/  FSETP.NEU.AND P0, PT, |R3|, +INF , PT ;  /* 0x7f8000000300780b */ /* 0x000fe40003f0d200 */
[----:B------:R-:W-:-:S13]  /*0ba0*/  ISETP.EQ.AND P1, PT, R14, -0x1, PT ;  /* 0xffffffff0e00780c */ /* 0x000fda0003f22270 */
[----:B------:R-:W-:Y:S05]  /*0bb0*/  @!P0 BRA P1, `(.L_x_12) ;  /* 0x0000000000108947 */ /* 0x000fea0000800000 */
[----:B------:R-:W-:Y:S01]  /*0bc0*/  ISETP.GT.AND P0, PT, R14, -0x1, PT ;  /* 0xffffffff0e00780c */ /* 0x000fe20003f04270 */
[----:B------:R-:W-:-:S12]  /*0bd0*/  IMAD.MOV.U32 R11, RZ, RZ, R7 ;  /* 0x000000ffff0b7224 */ /* 0x000fd800078e0007 */
[----:B------:R-:W-:-:S04]  /*0be0*/  @!P0 FSETP.NEU.AND P1, PT, |R4|, 1, PT ;  /* 0x3f8000000400880b */ /* 0x000fc80003f2d200 */
[----:B------:R-:W-:-:S09]  /*0bf0*/  @!P0 FSEL R11, R7, -R7, P1 ;  /* 0x80000007070b8208 */ /* 0x000fd20000800000 */
.L_x_12:
[----:B------:R-:W-:Y:S05]  /*0c00*/  BSYNC.RECONVERGENT B0 ;  /* 0x0000000000007941 */ /* 0x000fea0003800200 */
.L_x_11:
[----:B------:R-:W0:Y:S01]  /*0c10*/  LDC.64 R8, c[0x0][0x380] ;  /* 0x0000e000ff087b82 */ /* 0x000e220000000a00 */
[----:B------:R-:W1:Y:S01]  /*0c20*/  LDCU UR6, c[0x0][0x394] ;  /* 0x00007280ff0677ac */ /* 0x000e620008000800 */
[----:B------:R-:W2:Y:S01]  /*0c30*/  LDCU UR7, c[0x0][0x3a0] ;  /* 0x00007400ff0777ac */ /* 0x000ea20008000800 */
[----:B-1----:R-:W-:Y:S01]  /*0c40*/  IMAD R3, R2, UR6, R5 ;  /* 0x0000000602037c24 */ /* 0x002fe2000f8e0205 */
[----:B------:R-:W1:Y:S03]  /*0c50*/  LDCU UR6, c[0x0][0x39c] ;  /* 0x00007380ff0677ac */ /* 0x000e660008000800 */
[----:B0-----:R-:W-:-:S06]  /*0c60*/  IMAD.WIDE R8, R3, 0x4, R8 ;  /* 0x0000000403087825 */ /* 0x001fcc00078e0208 */
[----:B------:R-:W1:Y:S01]  /*0c70*/  LDG.E R8, desc[UR4][R8.64] ;  /* 0x0000000408087981 */ /* 0x000e62000c1e1900 */
[----:B------:R-:W-:Y:S01]  /*0c80*/  FMUL R3, R11, R6 ;  /* 0x000000060b037220 */ /* 0x000fe20000400000 */
[----:B------:R-:W-:Y:S03]  /*0c90*/  BSSY.RECONVERGENT B0, `(.L_x_14) ;  /* 0x0000012000007945 */ /* 0x000fe60003800200 */
[----:B-1----:R-:W-:-:S04]  /*0ca0*/  FFMA R3, R3, UR6, R8 ;  /* 0x0000000603037c23 */ /* 0x002fc80008000008 */
[----:B--2---:R-:W-:Y:S01]  /*0cb0*/  FADD R7, R3, UR7 ;  /* 0x0000000703077e21 */ /* 0x004fe20008000000 */
[----:B------:R-:W-:-:S03]  /*0cc0*/  FMUL R3, R6, UR6 ;  /* 0x0000000606037c20 */ /* 0x000fc60008400000 */
[----:B------:R-:W0:Y:S01]  /*0cd0*/  MUFU.RCP R4, R7 ;  /* 0x0000000700047308 */ /* 0x000e220000001000 */
[----:B------:R-:W-:Y:S01]  /*0ce0*/  FFMA R0, R3, R11, R8 ;  /* 0x0000000b03007223 */ /* 0x000fe20000000008 */
[----:B------:R-:W-:-:S03]  /*0cf0*/  FSETP.NEU.AND P2, PT, R7, RZ, PT ;  /* 0x000000ff0700720b */ /* 0x000fc60003f4d000 */
[----:B------:R-:W-:-:S04]  /*0d00*/  FADD R0, R0, UR7 ;  /* 0x0000000700007e21 */ /* 0x000fc80008000000 */
[----:B------:R-:W1:Y:S01]  /*0d10*/  FCHK P0, R0, R7 ;  /* 0x0000000700007302 */ /* 0x000e620000000000 */
[----:B0-----:R-:W-:-:S04]  /*0d20*/  FFMA R3, -R7, R4, 1 ;  /* 0x3f80000007037423 */ /* 0x001fc80000000104 */
[----:B------:R-:W-:-:S04]  /*0d30*/  FFMA R3, R4, R3, R4 ;  /* 0x0000000304037223 */ /* 0x000fc80000000004 */
[----:B------:R-:W-:-:S04]  /*0d40*/  FFMA R4, R0, R3, RZ ;  /* 0x0000000300047223 */ /* 0x000fc800000000ff */
[----:B------:R-:W-:-:S04]  /*0d50*/  FFMA R6, -R7, R4, R0 ;  /* 0x0000000407067223 */ /* 0x000fc80000000100 */
[----:B------:R-:W-:Y:S01]  /*0d60*/  FFMA R3, R3, R6, R4 ;  /* 0x0000000603037223 */ /* 0x000fe20000000004 */
[----:B-1----:R-:W-:Y:S06]  /*0d70*/  @!P0 BRA `(.L_x_15) ;  /* 0x00000000000c8947 */ /* 0x002fec0003800000 */
[----:B------:R-:W-:-:S07]  /*0d80*/  MOV R4, 0xda0 ;  /* 0x00000da000047802 */ /* 0x000fce0000000f00 */
[----:B------:R-:W-:Y:S05]  /*0d90*/  CALL.REL.NOINC `($__internal_0_$__cuda_sm3x_div_rn_noftz_f32_slowpath) ;  /* 0x0000000000247944 */ /* 0x000fea0003c00000 */
[----:B------:R-:W-:-:S07]  /*0da0*/  MOV R3, R0 ;  /* 0x0000000000037202 */ /* 0x000fce0000000f00 */
.L_x_15:
[----:B------:R-:W-:Y:S05]  /*0db0*/  BSYNC.RECONVERGENT B0 ;  /* 0x0000000000007941 */ /* 0x000fea0003800200 */
.L_x_14:
[----:B------:R-:W0:Y:S01]  /*0dc0*/  LDC.64 R6, c[0x0][0x388] ;  /* 0x0000e200ff067b82 */ /* 0x000e220000000a00 */
[----:B------:R-:W1:Y:S02]  /*0dd0*/  LDCU UR6, c[0x0][0x398] ;  /* 0x00007300ff0677ac */ /* 0x000e640008000800 */
[----:B-1----:R-:W-:Y:S01]  /*0de0*/  IMAD R9, R2, UR6, R5 ;  /* 0x0000000602097c24 */ /* 0x002fe2000f8e0205 */
[----:B------:R-:W-:-:S03]  /*0df0*/  FSEL R5, R3, RZ, P2 ;  /* 0x000000ff03057208 */ /* 0x000fc60001000000 */
[----:B0-----:R-:W-:-:S05]  /*0e00*/  IMAD.WIDE R2, R9, 0x4, R6 ;  /* 0x0000000409027825 */ /* 0x001fca00078e0206 */
[----:B------:R-:W-:Y:S01]  /*0e10*/  STG.E desc[UR4][R2.64], R5 ;  /* 0x0000000502007986 */ /* 0x000fe2000c101904 */
[----:B------:R-:W-:Y:S05]  /*0e20*/  EXIT ;  /* 0x000000000000794d */ /* 0x000fea0003800000 */
        .weak           $__internal_0_$__cuda_sm3x_div_rn_noftz_f32_slowpath
        .type           $__internal_0_$__cuda_sm3x_div_rn_noftz_f32_slowpath,@function
        .size           $__internal_0_$__cuda_sm3x_div_rn_noftz_f32_slowpath,(.L_x_28 - $__internal_0_$__cuda_sm3x_div_rn_noftz_f32_slowpath)
$__internal_0_$__cuda_sm3x_div_rn_noftz_f32_slowpath:
[----:B------:R-:W-:Y:S01]  /*0e30*/  SHF.R.U32.HI R6, RZ, 0x17, R7 ;  /* 0x00000017ff067819 */ /* 0x000fe20000011607 */
[----:B------:R-:W-:Y:S01]  /*0e40*/  BSSY.RECONVERGENT B1, `(.L_x_16) ;  /* 0x0000064000017945 */ /* 0x000fe20003800200 */
[----:B------:R-:W-:Y:S02]  /*0e50*/  SHF.R.U32.HI R3, RZ, 0x17, R0 ;  /* 0x00000017ff037819 */ /* 0x000fe40000011600 */
[----:B------:R-:W-:Y:S02]  /*0e60*/  LOP3.LUT R12, R6, 0xff, RZ, 0xc0, !PT ;  /* 0x000000ff060c7812 */ /* 0x000fe400078ec0ff */
[----:B------:R-:W-:Y:S02]  /*0e70*/  LOP3.LUT R10, R3, 0xff, RZ, 0xc0, !PT ;  /* 0x000000ff030a7812 */ /* 0x000fe400078ec0ff */
[----:B------:R-:W-:Y:S02]  /*0e80*/  IADD3 R11, PT, PT, R12, -0x1, RZ ;  /* 0xffffffff0c0b7810 */ /* 0x000fe40007ffe0ff */
[----:B------:R-:W-:Y:S01]  /*0e90*/  MOV R6, R0 ;  /* 0x0000000000067202 */ /* 0x000fe20000000f00 */
[----:B------:R-:W-:Y:S01]  /*0ea0*/  VIADD R9, R10, 0xffffffff ;  /* 0xffffffff0a097836 */ /* 0x000fe20000000000 */
[----:B------:R-:W-:-:S04]  /*0eb0*/  ISETP.GT.U32.AND P0, PT, R11, 0xfd, PT ;  /* 0x000000fd0b00780c */ /* 0x000fc80003f04070 */
[----:B------:R-:W-:-:S13]  /*0ec0*/  ISETP.GT.U32.OR P0, PT, R9, 0xfd, P0 ;  /* 0x000000fd0900780c */ /* 0x000fda0000704470 */
[----:B------:R-:W-:Y:S01]  /*0ed0*/  @!P0 MOV R8, RZ ;  /* 0x000000ff00088202 */ /* 0x000fe20000000f00 */
[----:B------:R-:W-:Y:S06]  /*0ee0*/  @!P0 BRA `(.L_x_17) ;  /* 0x0000000000608947 */ /* 0x000fec0003800000 */
[----:B------:R-:W-:Y:S01]  /*0ef0*/  FSETP.GTU.FTZ.AND P0, PT, |R0|, +INF , PT ;  /* 0x7f8000000000780b */ /* 0x000fe20003f1c200 */
[----:B------:R-:W-:Y:S01]  /*0f00*/  IMAD.MOV.U32 R3, RZ, RZ, R7 ;  /* 0x000000ffff037224 */ /* 0x000fe200078e0007 */
[----:B------:R-:W-:-:S04]  /*0f10*/  FSETP.GTU.FTZ.AND P1, PT, |R7|, +INF , PT ;  /* 0x7f8000000700780b */ /* 0x000fc80003f3c200 */
[----:B------:R-:W-:-:S13]  /*0f20*/  PLOP3.LUT P0, PT, P0, P1, PT, 0xf8, 0x8f ;  /* 0x00000000008f781c */ /* 0x000fda0000703f70 */
[----:B------:R-:W-:Y:S05]  /*0f30*/  @P0 BRA `(.L_x_18) ;  /* 0x00000004004c0947 */ /* 0x000fea0003800000 */
[----:B------:R-:W-:-:S13]  /*0f40*/  LOP3.LUT P0, RZ, R7, 0x7fffffff, R6, 0xc8, !PT ;  /* 0x7fffffff07ff7812 */ /* 0x000fda000780c806 */
[----:B------:R-:W-:Y:S05]  /*0f50*/  @!P0 BRA `(.L_x_19) ;  /* 0x00000004003c8947 */ /* 0x000fea0003800000 */
[C---:B------:R-:W-:Y:S02]  /*0f60*/  FSETP.NEU.FTZ.AND P3, PT, |R0|.reuse, +INF , PT ;  /* 0x7f8000000000780b */ /* 0x040fe40003f7d200 */
[----:B------:R-:W-:Y:S02]  /*0f70*/  FSETP.NEU.FTZ.AND P1, PT, |R3|, +INF , PT ;  /* 0x7f8000000300780b */ /* 0x000fe40003f3d200 */
[----:B------:R-:W-:-:S11]  /*0f80*/  FSETP.NEU.FTZ.AND P0, PT, |R0|, +INF , PT ;  /* 0x7f8000000000780b */ /* 0x000fd60003f1d200 */
[----:B------:R-:W-:Y:S05]  /*0f90*/  @!P1 BRA !P3, `(.L_x_19) ;  /* 0x00000004002c9947 */ /* 0x000fea0005800000 */
[----:B------:R-:W-:-:S04]  /*0fa0*/  LOP3.LUT P3, RZ, R6, 0x7fffffff, RZ, 0xc0, !PT ;  /* 0x7fffffff06ff7812 */ /* 0x000fc8000786c0ff */
[----:B------:R-:W-:-:S13]  /*0fb0*/  PLOP3.LUT P1, PT, P1, P3, PT, 0x2f, 0xf2 ;  /* 0x0000000000f2781c */ /* 0x000fda0000f26577 */
[----:B------:R-:W-:Y:S05]  /*0fc0*/  @P1 BRA `(.L_x_20) ;  /* 0x0000000400181947 */ /* 0x000fea0003800000 */
[----:B------:R-:W-:-:S04]  /*0fd0*/  LOP3.LUT P1, RZ, R7, 0x7fffffff, RZ, 0xc0, !PT ;  /* 0x7fffffff07ff7812 */ /* 0x000fc8000782c0ff */
[----:B------:R-:W-:-:S13]  /*0fe0*/  PLOP3.LUT P0, PT, P0, P1, PT, 0x2f, 0xf2 ;  /* 0x0000000000f2781c */ /* 0x000fda0000702577 */
[----:B------:R-:W-:Y:S05]  /*0ff0*/  @P0 BRA `(.L_x_21) ;  /* 0x0000000400000947 */ /* 0x000fea0003800000 */
[----:B------:R-:W-:Y:S02]  /*1000*/  ISETP.GE.AND P0, PT, R9, RZ, PT ;  /* 0x000000ff0900720c */ /* 0x000fe40003f06270 */
[----:B------:R-:W-:-:S11]  /*1010*/  ISETP.GE.AND P1, PT, R11, RZ, PT ;  /* 0x000000ff0b00720c */ /* 0x000fd60003f26270 */
[----:B------:R-:W-:Y:S01]  /*1020*/  @P0 MOV R8, RZ ;  /* 0x000000ff00080202 */ /* 0x000fe20000000f00 */
[----:B------:R-:W-:Y:S01]  /*1030*/  @!P0 FFMA R6, R0, 1.84467440737095516160e+19, RZ ;  /* 0x5f80000000068823 */ /* 0x000fe200000000ff */
[----:B------:R-:W-:Y:S01]  /*1040*/  @!P0 MOV R8, 0xffffffc0 ;  /* 0xffffffc000088802 */ /* 0x000fe20000000f00 */
[----:B------:R-:W-:-:S04]  /*1050*/  @!P1 FFMA R7, R3, 1.84467440737095516160e+19, RZ ;  /* 0x5f80000003079823 */ /* 0x000fc800000000ff */
[----:B------:R-:W-:-:S07]  /*1060*/  @!P1 VIADD R8, R8, 0x40 ;  /* 0x0000004008089836 */ /* 0x000fce0000000000 */
.L_x_17:
[----:B------:R-:W-:Y:S01]  /*1070*/  LEA R0, R12, 0xc0800000, 0x17 ;  /* 0xc08000000c007811 */ /* 0x000fe200078eb8ff */
[----:B------:R-:W-:Y:S01]  /*1080*/  BSSY.RECONVERGENT B2, `(.L_x_22) ;  /* 0x0000036000027945 */ /* 0x000fe20003800200 */
[----:B------:R-:W-:Y:S02]  /*1090*/  IADD3 R3, PT, PT, R10, -0x7f, RZ ;  /* 0xffffff810a037810 */ /* 0x000fe40007ffe0ff */
[----:B------:R-:W-:-:S03]  /*10a0*/  IADD3 R7, PT, PT, -R0, R7, RZ ;  /* 0x0000000700077210 */ /* 0x000fc60007ffe1ff */
[----:B------:R-:W-:Y:S01]  /*10b0*/  IMAD R0, R3, -0x800000, R6 ;  /* 0xff80000003007824 */ /* 0x000fe200078e0206 */
[----:B------:R0:W1:Y:S01]  /*10c0*/  MUFU.RCP R9, R7 ;  /* 0x0000000700097308 */ /* 0x0000620000001000 */
[----:B------:R-:W-:Y:S01]  /*10d0*/  FADD.FTZ R11, -R7, -RZ ;  /* 0x800000ff070b7221 */ /* 0x000fe20000010100 */
[----:B0-----:R-:W-:-:S04]  /*10e0*/  IADD3 R7, PT, PT, R3, 0x7f, -R12 ;  /* 0x0000007f03077810 */ /* 0x001fc80007ffe80c */
[----:B------:R-:W-:Y:S01]  /*10f0*/  IADD3 R7, PT, PT, R7, R8, RZ ;  /* 0x0000000807077210 */ /* 0x000fe20007ffe0ff */
[----:B-1----:R-:W-:-:S04]  /*1100*/  FFMA R10, R9, R11, 1 ;  /* 0x3f800000090a7423 */ /* 0x002fc8000000000b */
[----:B------:R-:W-:-:S04]  /*1110*/  FFMA R13, R9, R10, R9 ;  /* 0x0000000a090d7223 */ /* 0x000fc80000000009 */
[----:B------:R-:W-:-:S04]  /*1120*/  FFMA R6, R0, R13, RZ ;  /* 0x0000000d00067223 */ /* 0x000fc800000000ff */
[----:B------:R-:W-:-:S04]  /*1130*/  FFMA R9, R11, R6, R0 ;  /* 0x000000060b097223 */ /* 0x000fc80000000000 */
[----:B------:R-:W-:-:S04]  /*1140*/  FFMA R6, R13, R9, R6 ;  /* 0x000000090d067223 */ /* 0x000fc80000000006 */
[----:B------:R-:W-:-:S04]  /*1150*/  FFMA R11, R11, R6, R0 ;  /* 0x000000060b0b7223 */ /* 0x000fc80000000000 */
[----:B------:R-:W-:-:S05]  /*1160*/  FFMA R0, R13, R11, R6 ;  /* 0x0000000b0d007223 */ /* 0x000fca0000000006 */
[----:B------:R-:W-:-:S04]  /*1170*/  SHF.R.U32.HI R3, RZ, 0x17, R0 ;  /* 0x00000017ff037819 */ /* 0x000fc80000011600 */
[----:B------:R-:W-:-:S05]  /*1180*/  LOP3.LUT R3, R3, 0xff, RZ, 0xc0, !PT ;  /* 0x000000ff03037812 */ /* 0x000fca00078ec0ff */
[----:B------:R-:W-:-:S05]  /*1190*/  IMAD.IADD R9, R3, 0x1, R7 ;  /* 0x0000000103097824 */ /* 0x000fca00078e0207 */
[----:B------:R-:W-:-:S04]  /*11a0*/  IADD3 R3, PT, PT, R9, -0x1, RZ ;  /* 0xffffffff09037810 */ /* 0x000fc80007ffe0ff */
[----:B------:R-:W-:-:S13]  /*11b0*/  ISETP.GE.U32.AND P0, PT, R3, 0xfe, PT ;  /* 0x000000fe0300780c */ /* 0x000fda0003f06070 */
[----:B------:R-:W-:Y:S05]  /*11c0*/  @!P0 BRA `(.L_x_23) ;  /* 0x0000000000808947 */ /* 0x000fea0003800000 */
[----:B------:R-:W-:-:S13]  /*11d0*/  ISETP.GT.AND P0, PT, R9, 0xfe, PT ;  /* 0x000000fe0900780c */ /* 0x000fda0003f04270 */
[----:B------:R-:W-:Y:S05]  /*11e0*/  @P0 BRA `(.L_x_24) ;  /* 0x00000000006c0947 */ /* 0x000fea0003800000 */
[----:B------:R-:W-:-:S13]  /*11f0*/  ISETP.GE.AND P0, PT, R9, 0x1, PT ;  /* 0x000000010900780c */ /* 0x000fda0003f06270 */
[----:B------:R-:W-:Y:S05]  /*1200*/  @P0 BRA `(.L_x_25) ;  /* 0x0000000000740947 */ /* 0x000fea0003800000 */
[----:B------:R-:W-:Y:S02]  /*1210*/  ISETP.GE.AND P0, PT, R9, -0x18, PT ;  /* 0xffffffe80900780c */ /* 0x000fe40003f06270 */
[----:B------:R-:W-:-:S11]  /*1220*/  LOP3.LUT R0, R0, 0x80000000, RZ, 0xc0, !PT ;  /* 0x8000000000007812 */ /* 0x000fd600078ec0ff */
[----:B------:R-:W-:Y:S05]  /*1230*/  @!P0 BRA `(.L_x_25) ;  /* 0x0000000000688947 */ /* 0x000fea0003800000 */
[-CC-:B------:R-:W-:Y:S01]  /*1240*/  FFMA.RZ R3, R13, R11.reuse, R6.reuse ;  /* 0x0000000b0d037223 */ /* 0x180fe2000000c006 */
[C---:B------:R-:W-:Y:S02]  /*1250*/  IADD3 R8, PT, PT, R9.reuse, 0x20, RZ ;  /* 0x0000002009087810 */ /* 0x040fe40007ffe0ff */
[----:B------:R-:W-:Y:S02]  /*1260*/  ISETP.NE.AND P3, PT, R9, RZ, PT ;  /* 0x000000ff0900720c */ /* 0x000fe40003f65270 */
[----:B------:R-:W-:Y:S01]  /*1270*/  LOP3.LUT R7, R3, 0x7fffff, RZ, 0xc0, !PT ;  /* 0x007fffff03077812 */ /* 0x000fe200078ec0ff */
[CCC-:B------:R-:W-:Y:S01]  /*1280*/  FFMA.RP R3, R13.reuse, R11.reuse, R6.reuse ;  /* 0x0000000b0d037223 */ /* 0x1c0fe20000008006 */
[----:B------:R-:W-:Y:S01]  /*1290*/  FFMA.RM R6, R13, R11, R6 ;  /* 0x0000000b0d067223 */ /* 0x000fe20000004006 */
[----:B------:R-:W-:Y:S02]  /*12a0*/  ISETP.NE.AND P1, PT, R9, RZ, PT ;  /* 0x000000ff0900720c */ /* 0x000fe40003f25270 */
[----:B------:R-:W-:-:S02]  /*12b0*/  LOP3.LUT R7, R7, 0x800000, RZ, 0xfc, !PT ;  /* 0x0080000007077812 */ /* 0x000fc400078efcff */
[----:B------:R-:W-:Y:S02]  /*12c0*/  IADD3 R9, PT, PT, -R9, RZ, RZ ;  /* 0x000000ff09097210 */ /* 0x000fe40007ffe1ff */
[----:B------:R-:W-:Y:S02]  /*12d0*/  SHF.L.U32 R8, R7, R8, RZ ;  /* 0x0000000807087219 */ /* 0x000fe400000006ff */
[----:B------:R-:W-:Y:S02]  /*12e0*/  FSETP.NEU.FTZ.AND P0, PT, R3, R6, PT ;  /* 0x000000060300720b */ /* 0x000fe40003f1d000 */
[----:B------:R-:W-:Y:S02]  /*12f0*/  SEL R6, R9, RZ, P3 ;  /* 0x000000ff09067207 */ /* 0x000fe40001800000 */
[----:B------:R-:W-:Y:S02]  /*1300*/  ISETP.NE.AND P1, PT, R8, RZ, P1 ;  /* 0x000000ff0800720c */ /* 0x000fe40000f25270 */
[----:B------:R-:W-:-:S02]  /*1310*/  SHF.R.U32.HI R6, RZ, R6, R7 ;  /* 0x00000006ff067219 */ /* 0x000fc40000011607 */
[----:B------:R-:W-:Y:S02]  /*1320*/  PLOP3.LUT P0, PT, P0, P1, PT, 0xf8, 0x8f ;  /* 0x00000000008f781c */ /* 0x000fe40000703f70 */
[----:B------:R-:W-:Y:S02]  /*1330*/  SHF.R.U32.HI R8, RZ, 0x1, R6 ;  /* 0x00000001ff087819 */ /* 0x000fe40000011606 */
[----:B------:R-:W-:-:S04]  /*1340*/  SEL R3, RZ, 0x1, !P0 ;  /* 0x00000001ff037807 */ /* 0x000fc80004000000 */
[----:B------:R-:W-:-:S04]  /*1350*/  LOP3.LUT R3, R3, 0x1, R8, 0xf8, !PT ;  /* 0x0000000103037812 */ /* 0x000fc800078ef808 */
[----:B------:R-:W-:-:S05]  /*1360*/  LOP3.LUT R3, R3, R6, RZ, 0xc0, !PT ;  /* 0x0000000603037212 */ /* 0x000fca00078ec0ff */
[----:B------:R-:W-:-:S05]  /*1370*/  IMAD.IADD R3, R8, 0x1, R3 ;  /* 0x0000000108037824 */ /* 0x000fca00078e0203 */
[----:B------:R-:W-:Y:S01]  /*1380*/  LOP3.LUT R0, R3, R0, RZ, 0xfc, !PT ;  /* 0x0000000003007212 */ /* 0x000fe200078efcff */
[----:B------:R-:W-:Y:S06]  /*1390*/  BRA `(.L_x_25) ;  /* 0x0000000000107947 */ /* 0x000fec0003800000 */
.L_x_24:
[----:B------:R-:W-:-:S04]  /*13a0*/  LOP3.LUT R0, R0, 0x80000000, RZ, 0xc0, !PT ;  /* 0x8000000000007812 */ /* 0x000fc800078ec0ff */
[----:B------:R-:W-:Y:S01]  /*13b0*/  LOP3.LUT R0, R0, 0x7f800000, RZ, 0xfc, !PT ;  /* 0x7f80000000007812 */ /* 0x000fe200078efcff */
[----:B------:R-:W-:Y:S06]  /*13c0*/  BRA `(.L_x_25) ;  /* 0x0000000000047947 */ /* 0x000fec0003800000 */
.L_x_23:
[----:B------:R-:W-:-:S07]  /*13d0*/  LEA R0, R7, R0, 0x17 ;  /* 0x0000000007007211 */ /* 0x000fce00078eb8ff */
.L_x_25:
[----:B------:R-:W-:Y:S05]  /*13e0*/  BSYNC.RECONVERGENT B2 ;  /* 0x0000000000027941 */ /* 0x000fea0003800200 */
.L_x_22:
[----:B------:R-:W-:Y:S05]  /*13f0*/  BRA `(.L_x_26) ;  /* 0x0000000000207947 */ /* 0x000fea0003800000 */
.L_x_21:
[----:B------:R-:W-:-:S04]  /*1400*/  LOP3.LUT R0, R7, 0x80000000, R6, 0x48, !PT ;  /* 0x8000000007007812 */ /* 0x000fc800078e4806 */
[----:B------:R-:W-:Y:S01]  /*1410*/  LOP3.LUT R0, R0, 0x7f800000, RZ, 0xfc, !PT ;  /* 0x7f80000000007812 */ /* 0x000fe200078efcff */
[----:B------:R-:W-:Y:S06]  /*1420*/  BRA `(.L_x_26) ;  /* 0x0000000000147947 */ /* 0x000fec0003800000 */
.L_x_20:
[----:B------:R-:W-:Y:S01]  /*1430*/  LOP3.LUT R0, R7, 0x80000000, R6, 0x48, !PT ;  /* 0x8000000007007812 */ /* 0x000fe200078e4806 */
[----:B------:R-:W-:Y:S06]  /*1440*/  BRA `(.L_x_26) ;  /* 0x00000000000c7947 */ /* 0x000fec0003800000 */
.L_x_19:
[----:B------:R-:W0:Y:S01]  /*1450*/  MUFU.RSQ R0, -QNAN ;  /* 0xffc0000000007908 */ /* 0x000e220000001400 */
[----:B------:R-:W-:Y:S05]  /*1460*/  BRA `(.L_x_26) ;  /* 0x0000000000047947 */ /* 0x000fea0003800000 */
.L_x_18:
[----:B------:R-:W-:-:S07]  /*1470*/  FADD.FTZ R0, R0, R3 ;  /* 0x0000000300007221 */ /* 0x000fce0000010000 */
.L_x_26:
[----:B------:R-:W-:Y:S05]  /*1480*/  BSYNC.RECONVERGENT B1 ;  /* 0x0000000000017941 */ /* 0x000fea0003800200 */
.L_x_16:
[----:B------:R-:W-:Y:S01]  /*1490*/  HFMA2 R7, -RZ, RZ, 0, 0 ;  /* 0x00000000ff077431 */ /* 0x000fe200000001ff */
[----:B------:R-:W-:-:S04]  /*14a0*/  MOV R6, R4 ;  /* 0x0000000400067202 */ /* 0x000fc80000000f00 */
[----:B0-----:R-:W-:Y:S05]  /*14b0*/  RET.REL.NODEC R6 `(_Z13divide_kernelPfS_iiiffii) ;  /* 0xffffffe806d07950 */ /* 0x001fea0003c3ffff */
.L_x_27:
        /* <DEDUP_REMOVED lines=12> */
.L_x_28:


//--------------------- .nv.shared._Z21prefix_product_kernelPfS_i --------------------------
	.section	.nv.shared._Z21prefix_product_kernelPfS_i,"aw",@nobits
	.sectionflags	@""
	.align	4
.nv.shared._Z21prefix_product_kernelPfS_i:
	.zero		5120


//--------------------- .nv.shared.reserved.0     --------------------------
	.section	.nv.shared.reserved.0,"aw",@nobits
	.weak		__nv_reservedSMEM_offset_0_alias
	.size		__nv_reservedSMEM_offset_0_alias, 0, 64
	.other		__nv_reservedSMEM_offset_0_alias,@"STO_CUDA_RESERVED_SHARED STV_DEFAULT"
__nv_reservedSMEM_offset_0_alias:
	.zero		0
	.zero		64


//--------------------- .nv.constant0._Z21prefix_product_kernelPfS_i --------------------------
	.section	.nv.constant0._Z21prefix_product_kernelPfS_i,"a",@progbits
	.sectionflags	@""
	.align	4
.nv.constant0._Z21prefix_product_kernelPfS_i:
	.zero		916


//--------------------- .nv.constant0._Z13reduce_kernelPfS_iii --------------------------
	.section	.nv.constant0._Z13reduce_kernelPfS_iii,"a",@progbits
	.sectionflags	@""
	.align	4
.nv.constant0._Z13reduce_kernelPfS_iii:
	.zero		924


//--------------------- .nv.constant0._Z13divide_kernelPfS_iiiffii --------------------------
	.section	.nv.constant0._Z13divide_kernelPfS_iiiffii,"a",@progbits
	.sectionflags	@""
	.align	4
.nv.constant0._Z13divide_kernelPfS_iiiffii:
	.zero		940


//--------------------- SYMBOLS --------------------------

	.type		.nv.reservedSmem.offset0,@object
	.size		.nv.reservedSmem.offset0,0x4
	.type		.nv.reservedSmem.cap,@object
	.size		.nv.reservedSmem.cap,0x4
